	.headerflags	@"EF_CUDA_TEXMODE_UNIFIED EF_CUDA_64BIT_ADDRESS EF_CUDA_ACCELERATORS EF_CUDA_SM90 EF_CUDA_VIRTUAL_SM(EF_CUDA_SM90)"
	.elftype	@"ET_EXEC"


//--------------------- .nv.info                  --------------------------
	.section	.nv.info,"",@"SHT_CUDA_INFO"
	.align	4


	//----- nvinfo : EIATTR_REGCOUNT
	.align		4
        /*0000*/ 	.byte	0x04, 0x2f
        /*0002*/ 	.short	(.L_1 - .L_0)
	.align		4
.L_0:
        /*0004*/ 	.word	index@(triton_per_fused__safe_softmax_5)
        /*0008*/ 	.word	0x0000003c


	//----- nvinfo : EIATTR_MIN_STACK_SIZE
	.align		4
.L_1:
        /*000c*/ 	.byte	0x04, 0x12
        /*000e*/ 	.short	(.L_3 - .L_2)
	.align		4
.L_2:
        /*0010*/ 	.word	index@(triton_per_fused__safe_softmax_5)
        /*0014*/ 	.word	0x00000000


	//----- nvinfo : EIATTR_FRAME_SIZE
	.align		4
.L_3:
        /*0018*/ 	.byte	0x04, 0x11
        /*001a*/ 	.short	(.L_5 - .L_4)
	.align		4
.L_4:
        /*001c*/ 	.word	index@(triton_per_fused__safe_softmax_5)
        /*0020*/ 	.word	0x00000000


	//----- nvinfo : EIATTR_MIN_STACK_SIZE
	.align		4
.L_5:
        /*0024*/ 	.byte	0x04, 0x12
        /*0026*/ 	.short	(.L_7 - .L_6)
	.align		4
.L_6:
        /*0028*/ 	.word	index@(triton_per_fused__safe_softmax_5)
        /*002c*/ 	.word	0x00000000
.L_7:


//--------------------- .nv.info.triton_per_fused__safe_softmax_5 --------------------------
	.section	.nv.info.triton_per_fused__safe_softmax_5,"",@"SHT_CUDA_INFO"
	.sectionflags	@""
	.align	4


	//----- nvinfo : EIATTR_CUDA_API_VERSION
	.align		4
        /*0000*/ 	.byte	0x04, 0x37
        /*0002*/ 	.short	(.L_9 - .L_8)
.L_8:
        /*0004*/ 	.word	0x0000007c


	//----- nvinfo : EIATTR_KPARAM_INFO
	.align		4
.L_9:
        /*0008*/ 	.byte	0x04, 0x17
        /*000a*/ 	.short	(.L_11 - .L_10)
.L_10:
        /*000c*/ 	.word	0x00000000
        /*0010*/ 	.short	0x0003
        /*0012*/ 	.short	0x0014
        /*0014*/ 	.byte	0x00, 0xf0, 0x11, 0x00


	//----- nvinfo : EIATTR_KPARAM_INFO
	.align		4
.L_11:
        /*0018*/ 	.byte	0x04, 0x17
        /*001a*/ 	.short	(.L_13 - .L_12)
.L_12:
        /*001c*/ 	.word	0x00000000
        /*0020*/ 	.short	0x0002
        /*0022*/ 	.short	0x0010
        /*0024*/ 	.byte	0x00, 0xf0, 0x11, 0x00


	//----- nvinfo : EIATTR_KPARAM_INFO
	.align		4
.L_13:
        /*0028*/ 	.byte	0x04, 0x17
        /*002a*/ 	.short	(.L_15 - .L_14)
.L_14:
        /*002c*/ 	.word	0x00000000
        /*0030*/ 	.short	0x0001
        /*0032*/ 	.short	0x0008
        /*0034*/ 	.byte	0x00, 0xf4, 0x21, 0x00


	//----- nvinfo : EIATTR_KPARAM_INFO
	.align		4
.L_15:
        /*0038*/ 	.byte	0x04, 0x17
        /*003a*/ 	.short	(.L_17 - .L_16)
.L_16:
        /*003c*/ 	.word	0x00000000
        /*0040*/ 	.short	0x0000
        /*0042*/ 	.short	0x0000
        /*0044*/ 	.byte	0x00, 0xf4, 0x21, 0x00


	//----- nvinfo : EIATTR_SPARSE_MMA_MASK
	.align		4
.L_17:
        /*0048*/ 	.byte	0x03, 0x50
        /*004a*/ 	.short	0x0000


	//----- nvinfo : EIATTR_MAXREG_COUNT
	.align		4
        /*004c*/ 	.byte	0x03, 0x1b
        /*004e*/ 	.short	0x00ff


	//----- nvinfo : EIATTR_COOP_GROUP_MASK_REGIDS
	.align		4
        /*0050*/ 	.byte	0x04, 0x29
        /*0052*/ 	.short	(.L_19 - .L_18)


	//   ....[0]....
.L_18:
        /*0054*/ 	.word	0xffffffff


	//   ....[1]....
        /*0058*/ 	.word	0xffffffff


	//   ....[2]....
        /*005c*/ 	.word	0xffffffff


	//   ....[3]....
        /*0060*/ 	.word	0xffffffff


	//   ....[4]....
        /*0064*/ 	.word	0xffffffff


	//   ....[5]....
        /*0068*/ 	.word	0xffffffff


	//   ....[6]....
        /*006c*/ 	.word	0xffffffff


	//   ....[7]....
        /*0070*/ 	.word	0xffffffff


	//   ....[8]....
        /*0074*/ 	.word	0xffffffff


	//   ....[9]....
        /*0078*/ 	.word	0xffffffff


	//   ....[10]....
        /*007c*/ 	.word	0xffffffff


	//   ....[11]....
        /*0080*/ 	.word	0xffffffff


	//   ....[12]....
        /*0084*/ 	.word	0xffffffff


	//   ....[13]....
        /*0088*/ 	.word	0xffffffff


	//   ....[14]....
        /*008c*/ 	.word	0xffffffff


	//   ....[15]....
        /*0090*/ 	.word	0xffffffff


	//   ....[16]....
        /*0094*/ 	.word	0xffffffff


	//   ....[17]....
        /*0098*/ 	.word	0xffffffff


	//   ....[18]....
        /*009c*/ 	.word	0xffffffff


	//   ....[19]....
        /*00a0*/ 	.word	0xffffffff


	//   ....[20]....
        /*00a4*/ 	.word	0xffffffff


	//   ....[21]....
        /*00a8*/ 	.word	0xffffffff


	//   ....[22]....
        /*00ac*/ 	.word	0xffffffff


	//   ....[23]....
        /*00b0*/ 	.word	0xffffffff


	//   ....[24]....
        /*00b4*/ 	.word	0xffffffff


	//   ....[25]....
        /*00b8*/ 	.word	0xffffffff


	//   ....[26]....
        /*00bc*/ 	.word	0xffffffff


	//   ....[27]....
        /*00c0*/ 	.word	0xffffffff


	//   ....[28]....
        /*00c4*/ 	.word	0xffffffff


	//   ....[29]....
        /*00c8*/ 	.word	0xffffffff


	//   ....[30]....
        /*00cc*/ 	.word	0xffffffff


	//   ....[31]....
        /*00d0*/ 	.word	0xffffffff


	//   ....[32]....
        /*00d4*/ 	.word	0xffffffff


	//   ....[33]....
        /*00d8*/ 	.word	0xffffffff


	//   ....[34]....
        /*00dc*/ 	.word	0xffffffff


	//   ....[35]....
        /*00e0*/ 	.word	0xffffffff


	//   ....[36]....
        /*00e4*/ 	.word	0xffffffff


	//   ....[37]....
        /*00e8*/ 	.word	0xffffffff


	//   ....[38]....
        /*00ec*/ 	.word	0xffffffff


	//   ....[39]....
        /*00f0*/ 	.word	0xffffffff


	//   ....[40]....
        /*00f4*/ 	.word	0xffffffff


	//   ....[41]....
        /*00f8*/ 	.word	0xffffffff


	//   ....[42]....
        /*00fc*/ 	.word	0xffffffff


	//   ....[43]....
        /*0100*/ 	.word	0xffffffff


	//   ....[44]....
        /*0104*/ 	.word	0xffffffff


	//   ....[45]....
        /*0108*/ 	.word	0xffffffff


	//   ....[46]....
        /*010c*/ 	.word	0xffffffff


	//   ....[47]....
        /*0110*/ 	.word	0xffffffff


	//   ....[48]....
        /*0114*/ 	.word	0xffffffff


	//   ....[49]....
        /*0118*/ 	.word	0xffffffff


	//   ....[50]....
        /*011c*/ 	.word	0xffffffff


	//   ....[51]....
        /*0120*/ 	.word	0xffffffff


	//   ....[52]....
        /*0124*/ 	.word	0xffffffff


	//   ....[53]....
        /*0128*/ 	.word	0xffffffff


	//   ....[54]....
        /*012c*/ 	.word	0xffffffff


	//   ....[55]....
        /*0130*/ 	.word	0xffffffff


	//   ....[56]....
        /*0134*/ 	.word	0xffffffff


	//   ....[57]....
        /*0138*/ 	.word	0xffffffff


	//   ....[58]....
        /*013c*/ 	.word	0xffffffff


	//   ....[59]....
        /*0140*/ 	.word	0xffffffff


	//   ....[60]....
        /*0144*/ 	.word	0xffffffff


	//   ....[61]....
        /*0148*/ 	.word	0xffffffff


	//   ....[62]....
        /*014c*/ 	.word	0xffffffff


	//   ....[63]....
        /*0150*/ 	.word	0xffffffff


	//   ....[64]....
        /*0154*/ 	.word	0xffffffff


	//   ....[65]....
        /*0158*/ 	.word	0xffffffff


	//   ....[66]....
        /*015c*/ 	.word	0xffffffff


	//   ....[67]....
        /*0160*/ 	.word	0xffffffff


	//   ....[68]....
        /*0164*/ 	.word	0xffffffff


	//   ....[69]....
        /*0168*/ 	.word	0xffffffff


	//   ....[70]....
        /*016c*/ 	.word	0xffffffff


	//   ....[71]....
        /*0170*/ 	.word	0xffffffff


	//   ....[72]....
        /*0174*/ 	.word	0xffffffff


	//   ....[73]....
        /*0178*/ 	.word	0xffffffff


	//   ....[74]....
        /*017c*/ 	.word	0xffffffff


	//   ....[75]....
        /*0180*/ 	.word	0xffffffff


	//   ....[76]....
        /*0184*/ 	.word	0xffffffff


	//   ....[77]....
        /*0188*/ 	.word	0xffffffff


	//   ....[78]....
        /*018c*/ 	.word	0xffffffff


	//   ....[79]....
        /*0190*/ 	.word	0xffffffff


	//   ....[80]....
        /*0194*/ 	.word	0xffffffff


	//   ....[81]....
        /*0198*/ 	.word	0xffffffff


	//   ....[82]....
        /*019c*/ 	.word	0xffffffff


	//   ....[83]....
        /*01a0*/ 	.word	0xffffffff


	//   ....[84]....
        /*01a4*/ 	.word	0xffffffff


	//   ....[85]....
        /*01a8*/ 	.word	0xffffffff


	//   ....[86]....
        /*01ac*/ 	.word	0xffffffff


	//   ....[87]....
        /*01b0*/ 	.word	0xffffffff


	//   ....[88]....
        /*01b4*/ 	.word	0xffffffff


	//   ....[89]....
        /*01b8*/ 	.word	0xffffffff


	//   ....[90]....
        /*01bc*/ 	.word	0xffffffff


	//   ....[91]....
        /*01c0*/ 	.word	0xffffffff


	//   ....[92]....
        /*01c4*/ 	.word	0xffffffff


	//   ....[93]....
        /*01c8*/ 	.word	0xffffffff


	//   ....[94]....
        /*01cc*/ 	.word	0xffffffff


	//   ....[95]....
        /*01d0*/ 	.word	0xffffffff


	//   ....[96]....
        /*01d4*/ 	.word	0xffffffff


	//   ....[97]....
        /*01d8*/ 	.word	0xffffffff


	//   ....[98]....
        /*01dc*/ 	.word	0xffffffff


	//   ....[99]....
        /*01e0*/ 	.word	0xffffffff


	//   ....[100]....
        /*01e4*/ 	.word	0xffffffff


	//   ....[101]....
        /*01e8*/ 	.word	0xffffffff


	//   ....[102]....
        /*01ec*/ 	.word	0xffffffff


	//   ....[103]....
        /*01f0*/ 	.word	0xffffffff


	//   ....[104]....
        /*01f4*/ 	.word	0xffffffff


	//   ....[105]....
        /*01f8*/ 	.word	0xffffffff


	//   ....[106]....
        /*01fc*/ 	.word	0xffffffff


	//   ....[107]....
        /*0200*/ 	.word	0xffffffff


	//   ....[108]....
        /*0204*/ 	.word	0xffffffff


	//   ....[109]....
        /*0208*/ 	.word	0xffffffff


	//   ....[110]....
        /*020c*/ 	.word	0xffffffff


	//   ....[111]....
        /*0210*/ 	.word	0xffffffff


	//   ....[112]....
        /*0214*/ 	.word	0xffffffff


	//   ....[113]....
        /*0218*/ 	.word	0xffffffff


	//   ....[114]....
        /*021c*/ 	.word	0xffffffff


	//   ....[115]....
        /*0220*/ 	.word	0xffffffff


	//   ....[116]....
        /*0224*/ 	.word	0xffffffff


	//   ....[117]....
        /*0228*/ 	.word	0xffffffff


	//   ....[118]....
        /*022c*/ 	.word	0xffffffff


	//   ....[119]....
        /*0230*/ 	.word	0xffffffff


	//   ....[120]....
        /*0234*/ 	.word	0xffffffff


	//   ....[121]....
        /*0238*/ 	.word	0xffffffff


	//   ....[122]....
        /*023c*/ 	.word	0xffffffff


	//   ....[123]....
        /*0240*/ 	.word	0xffffffff


	//   ....[124]....
        /*0244*/ 	.word	0xffffffff


	//   ....[125]....
        /*0248*/ 	.word	0xffffffff


	//   ....[126]....
        /*024c*/ 	.word	0xffffffff


	//   ....[127]....
        /*0250*/ 	.word	0xffffffff


	//   ....[128]....
        /*0254*/ 	.word	0xffffffff


	//   ....[129]....
        /*0258*/ 	.word	0xffffffff


	//   ....[130]....
        /*025c*/ 	.word	0xffffffff


	//   ....[131]....
        /*0260*/ 	.word	0xffffffff


	//   ....[132]....
        /*0264*/ 	.word	0xffffffff


	//   ....[133]....
        /*0268*/ 	.word	0xffffffff


	//   ....[134]....
        /*026c*/ 	.word	0xffffffff


	//   ....[135]....
        /*0270*/ 	.word	0xffffffff


	//   ....[136]....
        /*0274*/ 	.word	0xffffffff


	//   ....[137]....
        /*0278*/ 	.word	0xffffffff


	//   ....[138]....
        /*027c*/ 	.word	0xffffffff


	//   ....[139]....
        /*0280*/ 	.word	0xffffffff


	//   ....[140]....
        /*0284*/ 	.word	0xffffffff


	//   ....[141]....
        /*0288*/ 	.word	0xffffffff


	//   ....[142]....
        /*028c*/ 	.word	0xffffffff


	//   ....[143]....
        /*0290*/ 	.word	0xffffffff


	//   ....[144]....
        /*0294*/ 	.word	0xffffffff


	//   ....[145]....
        /*0298*/ 	.word	0xffffffff


	//   ....[146]....
        /*029c*/ 	.word	0xffffffff


	//   ....[147]....
        /*02a0*/ 	.word	0xffffffff


	//   ....[148]....
        /*02a4*/ 	.word	0xffffffff


	//   ....[149]....
        /*02a8*/ 	.word	0xffffffff


	//   ....[150]....
        /*02ac*/ 	.word	0xffffffff


	//   ....[151]....
        /*02b0*/ 	.word	0xffffffff


	//   ....[152]....
        /*02b4*/ 	.word	0xffffffff


	//   ....[153]....
        /*02b8*/ 	.word	0xffffffff


	//   ....[154]....
        /*02bc*/ 	.word	0xffffffff


	//   ....[155]....
        /*02c0*/ 	.word	0xffffffff


	//   ....[156]....
        /*02c4*/ 	.word	0xffffffff


	//   ....[157]....
        /*02c8*/ 	.word	0xffffffff


	//   ....[158]....
        /*02cc*/ 	.word	0xffffffff


	//   ....[159]....
        /*02d0*/ 	.word	0xffffffff


	//   ....[160]....
        /*02d4*/ 	.word	0xffffffff


	//   ....[161]....
        /*02d8*/ 	.word	0xffffffff


	//   ....[162]....
        /*02dc*/ 	.word	0xffffffff


	//   ....[163]....
        /*02e0*/ 	.word	0xffffffff


	//   ....[164]....
        /*02e4*/ 	.word	0xffffffff


	//   ....[165]....
        /*02e8*/ 	.word	0xffffffff


	//   ....[166]....
        /*02ec*/ 	.word	0xffffffff


	//   ....[167]....
        /*02f0*/ 	.word	0xffffffff


	//   ....[168]....
        /*02f4*/ 	.word	0xffffffff


	//   ....[169]....
        /*02f8*/ 	.word	0xffffffff


	//   ....[170]....
        /*02fc*/ 	.word	0xffffffff


	//   ....[171]....
        /*0300*/ 	.word	0xffffffff


	//   ....[172]....
        /*0304*/ 	.word	0xffffffff


	//   ....[173]....
        /*0308*/ 	.word	0xffffffff


	//   ....[174]....
        /*030c*/ 	.word	0xffffffff


	//   ....[175]....
        /*0310*/ 	.word	0xffffffff


	//----- nvinfo : EIATTR_COOP_GROUP_INSTR_OFFSETS
	.align		4
.L_19:
        /*0314*/ 	.byte	0x04, 0x28
        /*0316*/ 	.short	(.L_21 - .L_20)


	//   ....[0]....
.L_20:
        /*0318*/ 	.word	0x00000810


	//   ....[1]....
        /*031c*/ 	.word	0x00000850


	//   ....[2]....
        /*0320*/ 	.word	0x00000890


	//   ....[3]....
        /*0324*/ 	.word	0x000008d0


	//   ....[4]....
        /*0328*/ 	.word	0x00000910


	//   ....[5]....
        /*032c*/ 	.word	0x00000970


	//   ....[6]....
        /*0330*/ 	.word	0x00000a10


	//   ....[7]....
        /*0334*/ 	.word	0x00000a30


	//   ....[8]....
        /*0338*/ 	.word	0x00000a50


	//   ....[9]....
        /*033c*/ 	.word	0x00000a80


	//   ....[10]....
        /*0340*/ 	.word	0x00000aa0


	//   ....[11]....
        /*0344*/ 	.word	0x00000b90


	//   ....[12]....
        /*0348*/ 	.word	0x00000bf0


	//   ....[13]....
        /*034c*/ 	.word	0x00000c30


	//   ....[14]....
        /*0350*/ 	.word	0x00000c70


	//   ....[15]....
        /*0354*/ 	.word	0x00000cb0


	//   ....[16]....
        /*0358*/ 	.word	0x00000d10


	//   ....[17]....
        /*035c*/ 	.word	0x00000db0


	//   ....[18]....
        /*0360*/ 	.word	0x00000dd0


	//   ....[19]....
        /*0364*/ 	.word	0x00000df0


	//   ....[20]....
        /*0368*/ 	.word	0x00000e10


	//   ....[21]....
        /*036c*/ 	.word	0x00000e30


	//   ....[22]....
        /*0370*/ 	.word	0x00000f10


	//   ....[23]....
        /*0374*/ 	.word	0x00000f50


	//   ....[24]....
        /*0378*/ 	.word	0x00000fd0


	//   ....[25]....
        /*037c*/ 	.word	0x00001010


	//   ....[26]....
        /*0380*/ 	.word	0x00001050


	//   ....[27]....
        /*0384*/ 	.word	0x00001140


	//   ....[28]....
        /*0388*/ 	.word	0x00001160


	//   ....[29]....
        /*038c*/ 	.word	0x00001190


	//   ....[30]....
        /*0390*/ 	.word	0x000011c0


	//   ....[31]....
        /*0394*/ 	.word	0x000011e0


	//   ....[32]....
        /*0398*/ 	.word	0x00001220


	//   ....[33]....
        /*039c*/ 	.word	0x000012c0


	//   ....[34]....
        /*03a0*/ 	.word	0x00001300


	//   ....[35]....
        /*03a4*/ 	.word	0x00001340


	//   ....[36]....
        /*03a8*/ 	.word	0x00001380


	//   ....[37]....
        /*03ac*/ 	.word	0x000013f0


	//   ....[38]....
        /*03b0*/ 	.word	0x00001440


	//   ....[39]....
        /*03b4*/ 	.word	0x00001480


	//   ....[40]....
        /*03b8*/ 	.word	0x000014c0


	//   ....[41]....
        /*03bc*/ 	.word	0x00001500


	//   ....[42]....
        /*03c0*/ 	.word	0x00001510


	//   ....[43]....
        /*03c4*/ 	.word	0x00001660


	//   ....[44]....
        /*03c8*/ 	.word	0x00001680


	//   ....[45]....
        /*03cc*/ 	.word	0x000016a0


	//   ....[46]....
        /*03d0*/ 	.word	0x000016c0


	//   ....[47]....
        /*03d4*/ 	.word	0x00001700


	//   ....[48]....
        /*03d8*/ 	.word	0x00001750


	//   ....[49]....
        /*03dc*/ 	.word	0x00001790


	//   ....[50]....
        /*03e0*/ 	.word	0x000017d0


	//   ....[51]....
        /*03e4*/ 	.word	0x00001810


	//   ....[52]....
        /*03e8*/ 	.word	0x00001850


	//   ....[53]....
        /*03ec*/ 	.word	0x00001900


	//   ....[54]....
        /*03f0*/ 	.word	0x00001960


	//   ....[55]....
        /*03f4*/ 	.word	0x000019a0


	//   ....[56]....
        /*03f8*/ 	.word	0x000019e0


	//   ....[57]....
        /*03fc*/ 	.word	0x00001a20


	//   ....[58]....
        /*0400*/ 	.word	0x00001a80


	//   ....[59]....
        /*0404*/ 	.word	0x00001b00


	//   ....[60]....
        /*0408*/ 	.word	0x00001b40


	//   ....[61]....
        /*040c*/ 	.word	0x00001b80


	//   ....[62]....
        /*0410*/ 	.word	0x00001bc0


	//   ....[63]....
        /*0414*/ 	.word	0x00001c40


	//   ....[64]....
        /*0418*/ 	.word	0x00001d40


	//   ....[65]....
        /*041c*/ 	.word	0x00001d60


	//   ....[66]....
        /*0420*/ 	.word	0x00001d80


	//   ....[67]....
        /*0424*/ 	.word	0x00001db0


	//   ....[68]....
        /*0428*/ 	.word	0x00001de0


	//   ....[69]....
        /*042c*/ 	.word	0x00001e20


	//   ....[70]....
        /*0430*/ 	.word	0x00001e60


	//   ....[71]....
        /*0434*/ 	.word	0x00001ea0


	//   ....[72]....
        /*0438*/ 	.word	0x00001ee0


	//   ....[73]....
        /*043c*/ 	.word	0x00001f20


	//   ....[74]....
        /*0440*/ 	.word	0x00001fd0


	//   ....[75]....
        /*0444*/ 	.word	0x00002030


	//   ....[76]....
        /*0448*/ 	.word	0x00002070


	//   ....[77]....
        /*044c*/ 	.word	0x000020b0


	//   ....[78]....
        /*0450*/ 	.word	0x000020f0


	//   ....[79]....
        /*0454*/ 	.word	0x00002150


	//   ....[80]....
        /*0458*/ 	.word	0x000021b0


	//   ....[81]....
        /*045c*/ 	.word	0x000021f0


	//   ....[82]....
        /*0460*/ 	.word	0x00002230


	//   ....[83]....
        /*0464*/ 	.word	0x00002270


	//   ....[84]....
        /*0468*/ 	.word	0x00002340


	//   ....[85]....
        /*046c*/ 	.word	0x000023e0


	//   ....[86]....
        /*0470*/ 	.word	0x00002410


	//   ....[87]....
        /*0474*/ 	.word	0x00002450


	//   ....[88]....
        /*0478*/ 	.word	0x00002470


	//   ....[89]....
        /*047c*/ 	.word	0x000024a0


	//   ....[90]....
        /*0480*/ 	.word	0x000024e0


	//   ....[91]....
        /*0484*/ 	.word	0x00002520


	//   ....[92]....
        /*0488*/ 	.word	0x00002560


	//   ....[93]....
        /*048c*/ 	.word	0x000025a0


	//   ....[94]....
        /*0490*/ 	.word	0x000025e0


	//   ....[95]....
        /*0494*/ 	.word	0x00002650


	//   ....[96]....
        /*0498*/ 	.word	0x000026f0


	//   ....[97]....
        /*049c*/ 	.word	0x00002730


	//   ....[98]....
        /*04a0*/ 	.word	0x00002770


	//   ....[99]....
        /*04a4*/ 	.word	0x000027b0


	//   ....[100]....
        /*04a8*/ 	.word	0x00002810


	//   ....[101]....
        /*04ac*/ 	.word	0x00002880


	//   ....[102]....
        /*04b0*/ 	.word	0x00002950


	//   ....[103]....
        /*04b4*/ 	.word	0x00002990


	//   ....[104]....
        /*04b8*/ 	.word	0x000029a0


	//   ....[105]....
        /*04bc*/ 	.word	0x00002a10


	//   ....[106]....
        /*04c0*/ 	.word	0x00002a50


	//   ....[107]....
        /*04c4*/ 	.word	0x00002a90


	//   ....[108]....
        /*04c8*/ 	.word	0x00002ad0


	//   ....[109]....
        /*04cc*/ 	.word	0x00002b10


	//   ....[110]....
        /*04d0*/ 	.word	0x00002b50


	//   ....[111]....
        /*04d4*/ 	.word	0x00002c10


	//   ....[112]....
        /*04d8*/ 	.word	0x00002c30


	//   ....[113]....
        /*04dc*/ 	.word	0x00002c50


	//   ....[114]....
        /*04e0*/ 	.word	0x00002c70


	//   ....[115]....
        /*04e4*/ 	.word	0x00002c90


	//   ....[116]....
        /*04e8*/ 	.word	0x00002cd0


	//   ....[117]....
        /*04ec*/ 	.word	0x00002d10


	//   ....[118]....
        /*04f0*/ 	.word	0x00002d50


	//   ....[119]....
        /*04f4*/ 	.word	0x00002d90


	//   ....[120]....
        /*04f8*/ 	.word	0x00002dd0


	//   ....[121]....
        /*04fc*/ 	.word	0x00002e90


	//   ....[122]....
        /*0500*/ 	.word	0x00002fd0


	//   ....[123]....
        /*0504*/ 	.word	0x00002ff0


	//   ....[124]....
        /*0508*/ 	.word	0x00003010


	//   ....[125]....
        /*050c*/ 	.word	0x00003030


	//   ....[126]....
        /*0510*/ 	.word	0x00003050


	//   ....[127]....
        /*0514*/ 	.word	0x00003100


	//   ....[128]....
        /*0518*/ 	.word	0x000032e0


	//   ....[129]....
        /*051c*/ 	.word	0x00003300


	//   ....[130]....
        /*0520*/ 	.word	0x00003320


	//   ....[131]....
        /*0524*/ 	.word	0x00003360


	//   ....[132]....
        /*0528*/ 	.word	0x000033b0


	//   ....[133]....
        /*052c*/ 	.word	0x000033f0


	//   ....[134]....
        /*0530*/ 	.word	0x00003410


	//   ....[135]....
        /*0534*/ 	.word	0x00003430


	//   ....[136]....
        /*0538*/ 	.word	0x00003450


	//   ....[137]....
        /*053c*/ 	.word	0x00003480


	//   ....[138]....
        /*0540*/ 	.word	0x000034a0


	//   ....[139]....
        /*0544*/ 	.word	0x00003590


	//   ....[140]....
        /*0548*/ 	.word	0x000037a0


	//   ....[141]....
        /*054c*/ 	.word	0x00003830


	//   ....[142]....
        /*0550*/ 	.word	0x000038a0


	//   ....[143]....
        /*0554*/ 	.word	0x00003920


	//   ....[144]....
        /*0558*/ 	.word	0x000039a0


	//   ....[145]....
        /*055c*/ 	.word	0x00003c40


	//   ....[146]....
        /*0560*/ 	.word	0x00003c90


	//   ....[147]....
        /*0564*/ 	.word	0x00003cd0


	//   ....[148]....
        /*0568*/ 	.word	0x00003cf0


	//   ....[149]....
        /*056c*/ 	.word	0x00003d20


	//   ....[150]....
        /*0570*/ 	.word	0x00003d30


	//   ....[151]....
        /*0574*/ 	.word	0x00003d60


	//   ....[152]....
        /*0578*/ 	.word	0x00003d70


	//   ....[153]....
        /*057c*/ 	.word	0x00003da0


	//   ....[154]....
        /*0580*/ 	.word	0x00003dc0


	//   ....[155]....
        /*0584*/ 	.word	0x00003e10


	//   ....[156]....
        /*0588*/ 	.word	0x00003e30


	//   ....[157]....
        /*058c*/ 	.word	0x00003e40


	//   ....[158]....
        /*0590*/ 	.word	0x00003e60


	//   ....[159]....
        /*0594*/ 	.word	0x00003eb0


	//   ....[160]....
        /*0598*/ 	.word	0x00003ed0


	//   ....[161]....
        /*059c*/ 	.word	0x00003f50


	//   ....[162]....
        /*05a0*/ 	.word	0x00003fa0


	//   ....[163]....
        /*05a4*/ 	.word	0x00003fd0


	//   ....[164]....
        /*05a8*/ 	.word	0x00004000


	//   ....[165]....
        /*05ac*/ 	.word	0x00004030


	//   ....[166]....
        /*05b0*/ 	.word	0x00004100


	//   ....[167]....
        /*05b4*/ 	.word	0x00004110


	//   ....[168]....
        /*05b8*/ 	.word	0x00004120


	//   ....[169]....
        /*05bc*/ 	.word	0x00004170


	//   ....[170]....
        /*05c0*/ 	.word	0x00004200


	//   ....[171]....
        /*05c4*/ 	.word	0x00004280


	//   ....[172]....
        /*05c8*/ 	.word	0x00004290


	//   ....[173]....
        /*05cc*/ 	.word	0x00004300


	//   ....[174]....
        /*05d0*/ 	.word	0x00004340


	//   ....[175]....
        /*05d4*/ 	.word	0x00004430


	//----- nvinfo : EIATTR_EXIT_INSTR_OFFSETS
	.align		4
.L_21:
        /*05d8*/ 	.byte	0x04, 0x1c
        /*05da*/ 	.short	(.L_23 - .L_22)


	//   ....[0]....
.L_22:
        /*05dc*/ 	.word	0x000045f0


	//   ....[1]....
        /*05e0*/ 	.word	0x00004610


	//----- nvinfo : EIATTR_REQNTID
	.align		4
.L_23:
        /*05e4*/ 	.byte	0x04, 0x10
        /*05e6*/ 	.short	(.L_25 - .L_24)
.L_24:
        /*05e8*/ 	.word	0x00000100
        /*05ec*/ 	.word	0x00000001
        /*05f0*/ 	.word	0x00000001


	//----- nvinfo : EIATTR_CBANK_PARAM_SIZE
	.align		4
.L_25:
        /*05f4*/ 	.byte	0x03, 0x19
        /*05f6*/ 	.short	0x0018


	//----- nvinfo : EIATTR_PARAM_CBANK
	.align		4
        /*05f8*/ 	.byte	0x04, 0x0a
        /*05fa*/ 	.short	(.L_27 - .L_26)
	.align		4
.L_26:
        /*05fc*/ 	.word	index@(.nv.constant0.triton_per_fused__safe_softmax_5)
        /*0600*/ 	.short	0x0210
        /*0602*/ 	.short	0x0018


	//----- nvinfo : EIATTR_SW_WAR
	.align		4
.L_27:
        /*0604*/ 	.byte	0x04, 0x36
        /*0606*/ 	.short	(.L_29 - .L_28)
.L_28:
        /*0608*/ 	.word	0x00000008
.L_29:


//--------------------- .nv.callgraph             --------------------------
	.section	.nv.callgraph,"",@"SHT_CUDA_CALLGRAPH"
	.align	4
	.sectionentsize	8
	.align		4
        /*0000*/ 	.word	0x00000000
	.align		4
        /*0004*/ 	.word	0xffffffff
	.align		4
        /*0008*/ 	.word	0x00000000
	.align		4
        /*000c*/ 	.word	0xfffffffe
	.align		4
        /*0010*/ 	.word	0x00000000
	.align		4
        /*0014*/ 	.word	0xfffffffd
	.align		4
        /*0018*/ 	.word	0x00000000
	.align		4
        /*001c*/ 	.word	0xfffffffc


//--------------------- .text.triton_per_fused__safe_softmax_5 --------------------------
	.section	.text.triton_per_fused__safe_softmax_5,"ax",@progbits
	.align	128
        .global         triton_per_fused__safe_softmax_5
        .type           triton_per_fused__safe_softmax_5,@function
        .size           triton_per_fused__safe_softmax_5,(.L_x_1 - triton_per_fused__safe_softmax_5)
        .other          triton_per_fused__safe_softmax_5,@"STO_CUDA_ENTRY STV_DEFAULT"
triton_per_fused__safe_softmax_5:
.text.triton_per_fused__safe_softmax_5:
[----:B------:R-:W0:Y:S01]  /*0000*/  LDC R1, c[0x0][0x28] ;  /* 0x00000a00ff017b82 */ /* 0x000e220000000800 */
[----:B------:R-:W1:Y:S07]  /*0010*/  S2R R53, SR_TID.X ;  /* 0x0000000000357919 */ /* 0x000e6e0000002100 */
[----:B------:R-:W2:Y:S01]  /*0020*/  S2UR UR4, SR_CTAID.X ;  /* 0x00000000000479c3 */ /* 0x000ea20000002500 */
[----:B------:R-:W-:Y:S01]  /*0030*/  IMAD.MOV.U32 R37, RZ, RZ, RZ ;  /* 0x000000ffff257224 */ /* 0x000fe200078e00ff */
[----:B------:R-:W-:Y:S01]  /*0040*/  CS2R R28, SRZ ;  /* 0x00000000001c7805 */ /* 0x000fe2000001ff00 */
[----:B------:R-:W-:-:S05]  /*0050*/  IMAD.MOV.U32 R30, RZ, RZ, RZ ;  /* 0x000000ffff1e7224 */ /* 0x000fca00078e00ff */
[----:B------:R-:W3:Y:S01]  /*0060*/  LDC.64 R2, c[0x0][0x210] ;  /* 0x00008400ff027b82 */ /* 0x000ee20000000a00 */
[----:B--2---:R-:W-:Y:S01]  /*0070*/  USHF.L.U32 UR4, UR4, 0x7, URZ ;  /* 0x0000000704047899 */ /* 0x004fe2000800063f */
[----:B-1----:R-:W-:Y:S02]  /*0080*/  SHF.R.U32.HI R48, RZ, 0x5, R53 ;  /* 0x00000005ff307819 */ /* 0x002fe40000011635 */
[----:B------:R-:W-:Y:S02]  /*0090*/  LOP3.LUT R53, R53, 0x1f, RZ, 0xc0, !PT ;  /* 0x0000001f35357812 */ /* 0x000fe400078ec0ff */
[----:B------:R-:W-:Y:S02]  /*00a0*/  SGXT.U32 R48, R48, 0x3 ;  /* 0x000000033030781a */ /* 0x000fe40000000000 */
[----:B------:R-:W-:Y:S02]  /*00b0*/  ISETP.GE.U32.AND P0, PT, R53, 0x11, PT ;  /* 0x000000113500780c */ /* 0x000fe40003f06070 */
[----:B------:R-:W-:Y:S01]  /*00c0*/  LOP3.LUT R48, R48, UR4, RZ, 0xfc, !PT ;  /* 0x0000000430307c12 */ /* 0x000fe2000f8efcff */
[----:B------:R-:W-:-:S03]  /*00d0*/  ULDC.64 UR4, c[0x0][0x208] ;  /* 0x0000820000047ab9 */ /* 0x000fc60000000a00 */
[C---:B------:R-:W-:Y:S01]  /*00e0*/  LOP3.LUT R36, R48.reuse, 0x8, RZ, 0xfc, !PT ;  /* 0x0000000830247812 */ /* 0x040fe200078efcff */
[----:B------:R-:W-:-:S03]  /*00f0*/  IMAD R53, R48, 0x11, R53 ;  /* 0x0000001130357824 */ /* 0x000fc600078e0235 */
[----:B------:R-:W-:Y:S01]  /*0100*/  ISETP.LT.AND P1, PT, R36, 0x110, !P0 ;  /* 0x000001102400780c */ /* 0x000fe20004721270 */
[----:B------:R-:W-:Y:S01]  /*0110*/  VIADD R5, R53, 0x88 ;  /* 0x0000008835057836 */ /* 0x000fe20000000000 */
[----:B------:R-:W-:Y:S02]  /*0120*/  LOP3.LUT R0, R48, 0x30, RZ, 0xfc, !PT ;  /* 0x0000003030007812 */ /* 0x000fe400078efcff */
[----:B------:R-:W-:Y:S01]  /*0130*/  P2R R50, PR, RZ, 0x2 ;  /* 0x00000002ff327803 */ /* 0x000fe20000000000 */
[----:B---3--:R-:W-:-:S08]  /*0140*/  IMAD.WIDE R4, R5, 0x4, R2 ;  /* 0x0000000405047825 */ /* 0x008fd000078e0202 */
[----:B------:R-:W2:Y:S01]  /*0150*/  @P1 LDG.E R37, desc[UR4][R4.64] ;  /* 0x0000000404251981 */ /* 0x000ea2000c1e1900 */
[----:B------:R-:W-:Y:S01]  /*0160*/  ISETP.LT.AND P1, PT, R0, 0x110, !P0 ;  /* 0x000001100000780c */ /* 0x000fe20004721270 */
[----:B------:R-:W-:Y:S02]  /*0170*/  VIADD R25, R53, 0x330 ;  /* 0x0000033035197836 */ /* 0x000fe40000000000 */
[----:B------:R-:W-:Y:S01]  /*0180*/  IMAD.MOV.U32 R19, RZ, RZ, RZ ;  /* 0x000000ffff137224 */ /* 0x000fe200078e00ff */
[C---:B------:R-:W-:Y:S01]  /*0190*/  LOP3.LUT R18, R48.reuse, 0x38, RZ, 0xfc, !PT ;  /* 0x0000003830127812 */ /* 0x040fe200078efcff */
[----:B------:R-:W-:Y:S01]  /*01a0*/  IMAD.WIDE R24, R25, 0x4, R2 ;  /* 0x0000000419187825 */ /* 0x000fe200078e0202 */
[----:B------:R-:W-:Y:S02]  /*01b0*/  P2R R42, PR, RZ, 0x2 ;  /* 0x00000002ff2a7803 */ /* 0x000fe40000000000 */
[----:B------:R-:W-:Y:S01]  /*01c0*/  LOP3.LUT R21, R48, 0x18, RZ, 0xfc, !PT ;  /* 0x0000001830157812 */ /* 0x000fe200078efcff */
[----:B------:R-:W-:-:S02]  /*01d0*/  VIADD R33, R53, 0x3b8 ;  /* 0x000003b835217836 */ /* 0x000fc40000000000 */
[----:B------:R-:W-:Y:S01]  /*01e0*/  IMAD.MOV.U32 R22, RZ, RZ, RZ ;  /* 0x000000ffff167224 */ /* 0x000fe200078e00ff */
[----:B------:R-:W-:Y:S01]  /*01f0*/  ISETP.LT.AND P5, PT, R21, 0x110, !P0 ;  /* 0x000001101500780c */ /* 0x000fe200047a1270 */
[----:B------:R-:W3:Y:S01]  /*0200*/  @P1 LDG.E R19, desc[UR4][R24.64] ;  /* 0x0000000418131981 */ /* 0x000ee2000c1e1900 */
[----:B------:R-:W-:Y:S01]  /*0210*/  ISETP.LT.AND P1, PT, R18, 0x110, !P0 ;  /* 0x000001101200780c */ /* 0x000fe20004721270 */
[--C-:B------:R-:W-:Y:S01]  /*0220*/  IMAD.WIDE R32, R33, 0x4, R2.reuse ;  /* 0x0000000421207825 */ /* 0x100fe200078e0202 */
[C---:B------:R-:W-:Y:S02]  /*0230*/  LOP3.LUT R16, R48.reuse, 0x40, RZ, 0xfc, !PT ;  /* 0x0000004030107812 */ /* 0x040fe400078efcff */
[----:B------:R-:W-:Y:S01]  /*0240*/  P2R R41, PR, RZ, 0x2 ;  /* 0x00000002ff297803 */ /* 0x000fe20000000000 */
[C---:B------:R-:W-:Y:S01]  /*0250*/  VIADD R7, R53.reuse, 0x198 ;  /* 0x0000019835077836 */ /* 0x040fe20000000000 */
[C---:B------:R-:W-:Y:S01]  /*0260*/  LOP3.LUT R17, R48.reuse, 0x20, RZ, 0xfc, !PT ;  /* 0x0000002030117812 */ /* 0x040fe200078efcff */
[----:B------:R-:W-:Y:S01]  /*0270*/  VIADD R11, R53, 0x440 ;  /* 0x00000440350b7836 */ /* 0x000fe20000000000 */
[----:B------:R-:W-:Y:S01]  /*0280*/  LOP3.LUT R10, R48, 0x28, RZ, 0xfc, !PT ;  /* 0x00000028300a7812 */ /* 0x000fe200078efcff */
[----:B------:R-:W-:Y:S01]  /*0290*/  IMAD.WIDE R6, R7, 0x4, R2 ;  /* 0x0000000407067825 */ /* 0x000fe200078e0202 */
[----:B------:R-:W-:-:S02]  /*02a0*/  ISETP.LT.AND P3, PT, R17, 0x110, !P0 ;  /* 0x000001101100780c */ /* 0x000fc40004761270 */
[----:B------:R-:W-:Y:S01]  /*02b0*/  ISETP.LT.AND P2, PT, R10, 0x110, !P0 ;  /* 0x000001100a00780c */ /* 0x000fe20004741270 */
[----:B------:R-:W4:Y:S01]  /*02c0*/  @P1 LDG.E R22, desc[UR4][R32.64] ;  /* 0x0000000420161981 */ /* 0x000f22000c1e1900 */
[----:B------:R-:W-:Y:S01]  /*02d0*/  ISETP.LT.AND P1, PT, R16, 0x110, !P0 ;  /* 0x000001101000780c */ /* 0x000fe20004721270 */
[----:B------:R-:W-:Y:S01]  /*02e0*/  IMAD.MOV.U32 R15, RZ, RZ, RZ ;  /* 0x000000ffff0f7224 */ /* 0x000fe200078e00ff */
[C---:B------:R-:W-:Y:S01]  /*02f0*/  LOP3.LUT R14, R48.reuse, 0x48, RZ, 0xfc, !PT ;  /* 0x00000048300e7812 */ /* 0x040fe200078efcff */
[----:B------:R1:W5:Y:S01]  /*0300*/  @P5 LDG.E R28, desc[UR4][R6.64] ;  /* 0x00000004061c5981 */ /* 0x000362000c1e1900 */
[C---:B------:R-:W-:Y:S01]  /*0310*/  VIADD R9, R53.reuse, 0x220 ;  /* 0x0000022035097836 */ /* 0x040fe20000000000 */
[----:B------:R-:W-:Y:S01]  /*0320*/  LOP3.LUT R27, R48, 0x10, RZ, 0xfc, !PT ;  /* 0x00000010301b7812 */ /* 0x000fe200078efcff */
[----:B------:R-:W-:Y:S01]  /*0330*/  VIADD R13, R53, 0x2a8 ;  /* 0x000002a8350d7836 */ /* 0x000fe20000000000 */
[----:B------:R-:W-:Y:S01]  /*0340*/  P2R R40, PR, RZ, 0x2 ;  /* 0x00000002ff287803 */ /* 0x000fe20000000000 */
[----:B------:R-:W-:Y:S01]  /*0350*/  IMAD.WIDE R8, R9, 0x4, R2 ;  /* 0x0000000409087825 */ /* 0x000fe200078e0202 */
[----:B------:R-:W-:-:S03]  /*0360*/  ISETP.LT.AND P4, PT, R27, 0x110, !P0 ;  /* 0x000001101b00780c */ /* 0x000fc60004781270 */
[----:B------:R-:W-:Y:S01]  /*0370*/  IMAD.MOV.U32 R20, RZ, RZ, RZ ;  /* 0x000000ffff147224 */ /* 0x000fe200078e00ff */
[----:B------:R1:W2:Y:S02]  /*0380*/  @P3 LDG.E R29, desc[UR4][R8.64] ;  /* 0x00000004081d3981 */ /* 0x0002a4000c1e1900 */
[----:B01----:R-:W-:-:S04]  /*0390*/  IMAD.WIDE R6, R11, 0x4, R2 ;  /* 0x000000040b067825 */ /* 0x003fc800078e0202 */
[----:B------:R-:W-:Y:S01]  /*03a0*/  VIADD R5, R53, 0x110 ;  /* 0x0000011035057836 */ /* 0x000fe20000000000 */
[----:B------:R-:W2:Y:S01]  /*03b0*/  @P1 LDG.E R15, desc[UR4][R6.64] ;  /* 0x00000004060f1981 */ /* 0x000ea2000c1e1900 */
[----:B------:R-:W-:Y:S01]  /*03c0*/  ISETP.LT.AND P1, PT, R14, 0x110, !P0 ;  /* 0x000001100e00780c */ /* 0x000fe20004721270 */
[--C-:B------:R-:W-:Y:S01]  /*03d0*/  IMAD.WIDE R12, R13, 0x4, R2.reuse ;  /* 0x000000040d0c7825 */ /* 0x100fe200078e0202 */
[C---:B------:R-:W-:Y:S02]  /*03e0*/  LOP3.LUT R25, R48.reuse, 0x60, RZ, 0xfc, !PT ;  /* 0x0000006030197812 */ /* 0x040fe400078efcff */
[----:B------:R-:W-:Y:S01]  /*03f0*/  P2R R45, PR, RZ, 0x8 ;  /* 0x00000008ff2d7803 */ /* 0x000fe20000000000 */
[----:B------:R-:W-:Y:S01]  /*0400*/  VIADD R9, R53, 0x4c8 ;  /* 0x000004c835097836 */ /* 0x000fe20000000000 */
[----:B------:R0:W2:Y:S01]  /*0410*/  @P2 LDG.E R20, desc[UR4][R12.64] ;  /* 0x000000040c142981 */ /* 0x0000a2000c1e1900 */
[----:B------:R-:W-:Y:S01]  /*0420*/  LOP3.LUT R11, R48, 0x50, RZ, 0xfc, !PT ;  /* 0x00000050300b7812 */ /* 0x000fe200078efcff */
[----:B------:R-:W-:Y:S01]  /*0430*/  IMAD.WIDE R4, R5, 0x4, R2 ;  /* 0x0000000405047825 */ /* 0x000fe200078e0202 */
[----:B------:R-:W-:-:S03]  /*0440*/  P2R R46, PR, RZ, 0x20 ;  /* 0x00000020ff2e7803 */ /* 0x000fc60000000000 */
[C---:B------:R-:W-:Y:S01]  /*0450*/  IMAD.HI R26, R48.reuse, 0x78787879, RZ ;  /* 0x78787879301a7827 */ /* 0x040fe200078e02ff */
[----:B------:R-:W-:Y:S01]  /*0460*/  P2R R39, PR, RZ, 0x2 ;  /* 0x00000002ff277803 */ /* 0x000fe20000000000 */
[----:B------:R1:W2:Y:S02]  /*0470*/  @P4 LDG.E R30, desc[UR4][R4.64] ;  /* 0x00000004041e4981 */ /* 0x0002a4000c1e1900 */
[----:B------:R-:W-:Y:S01]  /*0480*/  IMAD.MOV.U32 R52, RZ, RZ, RZ ;  /* 0x000000ffff347224 */ /* 0x000fe200078e00ff */
[----:B0-----:R-:W-:Y:S01]  /*0490*/  CS2R R12, SRZ ;  /* 0x00000000000c7805 */ /* 0x001fe2000001ff00 */
[--C-:B------:R-:W-:Y:S01]  /*04a0*/  IMAD.WIDE R8, R9, 0x4, R2.reuse ;  /* 0x0000000409087825 */ /* 0x100fe200078e0202 */
[C---:B------:R-:W-:Y:S02]  /*04b0*/  LOP3.LUT R23, R48.reuse, 0x58, RZ, 0xfc, !PT ;  /* 0x0000005830177812 */ /* 0x040fe400078efcff */
[----:B------:R-:W-:Y:S02]  /*04c0*/  LOP3.LUT R34, R48, 0x70, RZ, 0xfc, !PT ;  /* 0x0000007030227812 */ /* 0x000fe400078efcff */
[----:B------:R0:W2:Y:S01]  /*04d0*/  @P1 LDG.E R12, desc[UR4][R8.64] ;  /* 0x00000004080c1981 */ /* 0x0000a2000c1e1900 */
[----:B------:R-:W-:Y:S01]  /*04e0*/  ISETP.LT.AND P1, PT, R11, 0x110, !P0 ;  /* 0x000001100b00780c */ /* 0x000fe20004721270 */
[----:B-1----:R-:W-:Y:S01]  /*04f0*/  VIADD R5, R53, 0x550 ;  /* 0x0000055035057836 */ /* 0x002fe20000000000 */
[----:B------:R-:W-:Y:S01]  /*0500*/  ISETP.LT.AND P3, PT, R25, 0x110, !P0 ;  /* 0x000001101900780c */ /* 0x000fe20004761270 */
[----:B------:R-:W-:Y:S01]  /*0510*/  VIADD R31, R53, 0x660 ;  /* 0x00000660351f7836 */ /* 0x000fe20000000000 */
[----:B------:R-:W-:Y:S01]  /*0520*/  P2R R44, PR, RZ, 0x4 ;  /* 0x00000004ff2c7803 */ /* 0x000fe20000000000 */
[----:B------:R-:W-:Y:S01]  /*0530*/  IMAD.WIDE R4, R5, 0x4, R2 ;  /* 0x0000000405047825 */ /* 0x000fe200078e0202 */
[----:B0-----:R-:W-:-:S02]  /*0540*/  SHF.R.U32.HI R9, RZ, 0x1f, R26 ;  /* 0x0000001fff097819 */ /* 0x001fc4000001161a */
[----:B------:R-:W-:Y:S02]  /*0550*/  ISETP.LT.AND P5, PT, R48, 0x110, !P0 ;  /* 0x000001103000780c */ /* 0x000fe400047a1270 */
[----:B------:R-:W-:-:S03]  /*0560*/  LEA.HI.SX32 R9, R26, R9, 0x1b ;  /* 0x000000091a097211 */ /* 0x000fc600078fdaff */
[----:B------:R0:W2:Y:S01]  /*0570*/  @P1 LDG.E R13, desc[UR4][R4.64] ;  /* 0x00000004040d1981 */ /* 0x0000a2000c1e1900 */
[----:B------:R-:W-:Y:S02]  /*0580*/  IMAD.MOV.U32 R26, RZ, RZ, RZ ;  /* 0x000000ffff1a7224 */ /* 0x000fe400078e00ff */
[----:B0-----:R-:W-:-:S05]  /*0590*/  IMAD.WIDE R4, R31, 0x4, R2 ;  /* 0x000000041f047825 */ /* 0x001fca00078e0202 */
[----:B------:R0:W2:Y:S02]  /*05a0*/  @P3 LDG.E R26, desc[UR4][R4.64] ;  /* 0x00000004041a3981 */ /* 0x0000a4000c1e1900 */
[----:B0-----:R-:W-:-:S05]  /*05b0*/  IMAD.WIDE R4, R53, 0x4, R2 ;  /* 0x0000000435047825 */ /* 0x001fca00078e0202 */
[----:B------:R-:W2:Y:S01]  /*05c0*/  @P5 LDG.E R52, desc[UR4][R4.64] ;  /* 0x0000000404345981 */ /* 0x000ea2000c1e1900 */
[----:B------:R-:W0:Y:S01]  /*05d0*/  S2R R32, SR_TID.X ;  /* 0x0000000000207919 */ /* 0x000e220000002100 */
[----:B------:R-:W-:Y:S02]  /*05e0*/  P2R R38, PR, RZ, 0x2 ;  /* 0x00000002ff267803 */ /* 0x000fe40000000000 */
[----:B------:R-:W-:Y:S01]  /*05f0*/  ISETP.LT.AND P1, PT, R23, 0x110, !P0 ;  /* 0x000001101700780c */ /* 0x000fe20004721270 */
[----:B------:R-:W-:Y:S02]  /*0600*/  VIADD R7, R53, 0x5d8 ;  /* 0x000005d835077836 */ /* 0x000fe40000000000 */
[----:B------:R-:W-:Y:S02]  /*0610*/  IMAD.MOV.U32 R24, RZ, RZ, RZ ;  /* 0x000000ffff187224 */ /* 0x000fe400078e00ff */
[----:B------:R-:W-:-:S04]  /*0620*/  IMAD.WIDE R6, R7, 0x4, R2 ;  /* 0x0000000407067825 */ /* 0x000fc800078e0202 */
[----:B------:R-:W-:Y:S01]  /*0630*/  IMAD R31, R9, -0x44, R48 ;  /* 0xffffffbc091f7824 */ /* 0x000fe200078e0230 */
[----:B------:R-:W-:Y:S01]  /*0640*/  P2R R43, PR, RZ, 0x2 ;  /* 0x00000002ff2b7803 */ /* 0x000fe20000000000 */
[----:B------:R-:W-:Y:S02]  /*0650*/  IMAD.HI R51, R36, 0x78787879, RZ ;  /* 0x7878787924337827 */ /* 0x000fe400078e02ff */
[----:B------:R1:W3:Y:S01]  /*0660*/  @P1 LDG.E R24, desc[UR4][R6.64] ;  /* 0x0000000406181981 */ /* 0x0002e2000c1e1900 */
[----:B------:R-:W-:Y:S01]  /*0670*/  ISETP.LT.AND P1, PT, R34, 0x110, !P0 ;  /* 0x000001102200780c */ /* 0x000fe20004721270 */
[----:B------:R-:W-:Y:S01]  /*0680*/  IMAD.MOV.U32 R35, RZ, RZ, RZ ;  /* 0x000000ffff237224 */ /* 0x000fe200078e00ff */
[----:B0-----:R-:W-:-:S05]  /*0690*/  LOP3.LUT R32, R32, 0x1f, RZ, 0xc0, !PT ;  /* 0x0000001f20207812 */ /* 0x001fca00078ec0ff */
[----:B-1----:R-:W-:Y:S01]  /*06a0*/  IMAD R6, R31, 0x11, R32 ;  /* 0x000000111f067824 */ /* 0x002fe200078e0220 */
[----:B------:R-:W-:Y:S01]  /*06b0*/  LOP3.LUT R31, R48, 0x68, RZ, 0xfc, !PT ;  /* 0x00000068301f7812 */ /* 0x000fe200078efcff */
[----:B------:R-:W-:Y:S02]  /*06c0*/  VIADD R7, R53, 0x770 ;  /* 0x0000077035077836 */ /* 0x000fe40000000000 */
[----:B------:R-:W-:Y:S01]  /*06d0*/  IMAD R55, R9, 0x4a0, R6 ;  /* 0x000004a009377824 */ /* 0x000fe200078e0206 */
[----:B------:R-:W-:Y:S02]  /*06e0*/  SHF.R.U32.HI R6, RZ, 0x1f, R51 ;  /* 0x0000001fff067819 */ /* 0x000fe40000011633 */
[----:B------:R-:W-:Y:S01]  /*06f0*/  ISETP.LT.AND P2, PT, R31, 0x110, !P0 ;  /* 0x000001101f00780c */ /* 0x000fe20004741270 */
[----:B------:R-:W-:Y:S01]  /*0700*/  VIADD R9, R53, 0x6e8 ;  /* 0x000006e835097836 */ /* 0x000fe20000000000 */
[----:B------:R-:W-:Y:S01]  /*0710*/  LEA.HI.SX32 R51, R51, R6, 0x1b ;  /* 0x0000000633337211 */ /* 0x000fe200078fdaff */
[----:B------:R-:W-:-:S04]  /*0720*/  IMAD.WIDE R6, R7, 0x4, R2 ;  /* 0x0000000407067825 */ /* 0x000fc800078e0202 */
[----:B------:R-:W-:Y:S01]  /*0730*/  IMAD.MOV.U32 R33, RZ, RZ, RZ ;  /* 0x000000ffff217224 */ /* 0x000fe200078e00ff */
[----:B------:R-:W3:Y:S01]  /*0740*/  @P1 LDG.E R35, desc[UR4][R6.64] ;  /* 0x0000000406231981 */ /* 0x000ee2000c1e1900 */
[----:B------:R-:W-:-:S05]  /*0750*/  IMAD.WIDE R8, R9, 0x4, R2 ;  /* 0x0000000409087825 */ /* 0x000fca00078e0202 */
[----:B------:R0:W3:Y:S02]  /*0760*/  @P2 LDG.E R33, desc[UR4][R8.64] ;  /* 0x0000000408212981 */ /* 0x0000e4000c1e1900 */
[----:B0-----:R-:W-:Y:S02]  /*0770*/  LOP3.LUT R8, R48, 0x78, RZ, 0xfc, !PT ;  /* 0x0000007830087812 */ /* 0x001fe400078efcff */
[----:B------:R-:W-:Y:S02]  /*0780*/  P2R R47, PR, RZ, 0x8 ;  /* 0x00000008ff2f7803 */ /* 0x000fe40000000000 */
[----:B------:R-:W-:Y:S01]  /*0790*/  ISETP.LT.AND P0, PT, R8, 0x110, !P0 ;  /* 0x000001100800780c */ /* 0x000fe20004701270 */
[----:B------:R-:W-:Y:S02]  /*07a0*/  VIADD R57, R53, 0x7f8 ;  /* 0x000007f835397836 */ /* 0x000fe40000000000 */
[----:B------:R-:W-:Y:S02]  /*07b0*/  IMAD.MOV.U32 R9, RZ, RZ, RZ ;  /* 0x000000ffff097224 */ /* 0x000fe400078e00ff */
[----:B------:R-:W-:Y:S01]  /*07c0*/  IMAD.WIDE R2, R57, 0x4, R2 ;  /* 0x0000000439027825 */ /* 0x000fe200078e0202 */
[----:B------:R-:W-:-:S07]  /*07d0*/  P2R R6, PR, RZ, 0x1 ;  /* 0x00000001ff067803 */ /* 0x000fce0000000000 */
[----:B------:R0:W3:Y:S01]  /*07e0*/  @P0 LDG.E R9, desc[UR4][R2.64] ;  /* 0x0000000402090981 */ /* 0x0000e2000c1e1900 */
[----:B--2---:R-:W-:-:S04]  /*07f0*/  SEL R52, R52, RZ, P5 ;  /* 0x000000ff34347207 */ /* 0x004fc80002800000 */
[----:B------:R-:W-:-:S05]  /*0800*/  FSEL R7, R52, -INF , P5 ;  /* 0xff80000034077808 */ /* 0x000fca0002800000 */
[----:B------:R-:W1:Y:S01]  /*0810*/  SHFL.BFLY PT, R48, R7, 0x10, 0x1f ;  /* 0x0e001f0007307f89 */ /* 0x000e6200000e0000 */
[C---:B------:R-:W-:Y:S02]  /*0820*/  FSETP.NAN.AND P6, PT, R7.reuse, R7, PT ;  /* 0x000000070700720b */ /* 0x040fe40003fc8000 */
[----:B-1----:R-:W-:-:S11]  /*0830*/  FSETP.GT.AND P3, PT, R7, R48, PT ;  /* 0x000000300700720b */ /* 0x002fd60003f64000 */
[----:B------:R-:W-:-:S05]  /*0840*/  @!P6 FSEL R7, R7, R48, P3 ;  /* 0x000000300707e208 */ /* 0x000fca0001800000 */
[----:B------:R-:W1:Y:S01]  /*0850*/  SHFL.BFLY PT, R4, R7, 0x8, 0x1f ;  /* 0x0d001f0007047f89 */ /* 0x000e6200000e0000 */
[C---:B------:R-:W-:Y:S02]  /*0860*/  FSETP.NAN.AND P6, PT, R7.reuse, R7, PT ;  /* 0x000000070700720b */ /* 0x040fe40003fc8000 */
[----:B-1----:R-:W-:-:S13]  /*0870*/  FSETP.GT.AND P0, PT, R7, R4, PT ;  /* 0x000000040700720b */ /* 0x002fda0003f04000 */
[----:B------:R-:W-:-:S05]  /*0880*/  @!P0 FSEL R7, R7, R4, P6 ;  /* 0x0000000407078208 */ /* 0x000fca0003000000 */
[----:B0-----:R-:W0:Y:S01]  /*0890*/  SHFL.BFLY PT, R2, R7, 0x4, 0x1f ;  /* 0x0c801f0007027f89 */ /* 0x001e2200000e0000 */
[C---:B------:R-:W-:Y:S02]  /*08a0*/  FSETP.NAN.AND P6, PT, R7.reuse, R7, PT ;  /* 0x000000070700720b */ /* 0x040fe40003fc8000 */
[----:B0-----:R-:W-:-:S13]  /*08b0*/  FSETP.GT.AND P0, PT, R7, R2, PT ;  /* 0x000000020700720b */ /* 0x001fda0003f04000 */
[----:B------:R-:W-:-:S05]  /*08c0*/  @!P0 FSEL R7, R7, R2, P6 ;  /* 0x0000000207078208 */ /* 0x000fca0003000000 */
[----:B------:R-:W0:Y:S01]  /*08d0*/  SHFL.BFLY PT, R2, R7, 0x2, 0x1f ;  /* 0x0c401f0007027f89 */ /* 0x000e2200000e0000 */
[C---:B------:R-:W-:Y:S02]  /*08e0*/  FSETP.NAN.AND P6, PT, R7.reuse, R7, PT ;  /* 0x000000070700720b */ /* 0x040fe40003fc8000 */
[----:B0-----:R-:W-:-:S13]  /*08f0*/  FSETP.GT.AND P0, PT, R7, R2, PT ;  /* 0x000000020700720b */ /* 0x001fda0003f04000 */
[----:B------:R-:W-:-:S05]  /*0900*/  @!P0 FSEL R7, R7, R2, P6 ;  /* 0x0000000207078208 */ /* 0x000fca0003000000 */
[----:B------:R-:W0:Y:S01]  /*0910*/  SHFL.BFLY PT, R2, R7, 0x1, 0x1f ;  /* 0x0c201f0007027f89 */ /* 0x000e2200000e0000 */
[C---:B------:R-:W-:Y:S02]  /*0920*/  FSETP.NAN.AND P6, PT, R7.reuse, R7, PT ;  /* 0x000000070700720b */ /* 0x040fe40003fc8000 */
[----:B0-----:R-:W-:-:S13]  /*0930*/  FSETP.GT.AND P0, PT, R7, R2, PT ;  /* 0x000000020700720b */ /* 0x001fda0003f04000 */
[----:B------:R-:W-:Y:S02]  /*0940*/  @!P0 FSEL R7, R7, R2, P6 ;  /* 0x0000000207078208 */ /* 0x000fe40003000000 */
[----:B------:R-:W-:-:S04]  /*0950*/  FSETP.NEU.AND P6, PT, R52, -INF , P5 ;  /* 0xff8000003400780b */ /* 0x000fc80002fcd000 */
[----:B------:R-:W-:-:S04]  /*0960*/  SEL R48, RZ, 0x1, !P6 ;  /* 0x00000001ff307807 */ /* 0x000fc80007000000 */
[----:B------:R-:W0:Y:S01]  /*0970*/  REDUX.OR UR6, R48 ;  /* 0x00000000300673c4 */ /* 0x000e220000004000 */
[----:B------:R-:W-:-:S04]  /*0980*/  FADD R2, R52, -R7 ;  /* 0x8000000734027221 */ /* 0x000fc80000000000 */
[----:B------:R-:W-:-:S05]  /*0990*/  FMUL R2, R2, 1.4426950216293334961 ;  /* 0x3fb8aa3b02027820 */ /* 0x000fca0000400000 */
[----:B------:R-:W-:-:S13]  /*09a0*/  FSETP.GEU.AND P6, PT, R2, -126, PT ;  /* 0xc2fc00000200780b */ /* 0x000fda0003fce000 */
[----:B------:R-:W-:Y:S01]  /*09b0*/  @!P6 FMUL R2, R2, 0.5 ;  /* 0x3f0000000202e820 */ /* 0x000fe20000400000 */
[----:B0-----:R-:W-:-:S05]  /*09c0*/  IMAD.U32 R3, RZ, RZ, UR6 ;  /* 0x00000006ff037e24 */ /* 0x001fca000f8e00ff */
[----:B------:R-:W-:Y:S02]  /*09d0*/  ISETP.NE.AND P0, PT, R3, RZ, PT ;  /* 0x000000ff0300720c */ /* 0x000fe40003f05270 */
[----:B------:R-:W0:Y:S02]  /*09e0*/  MUFU.EX2 R3, R2 ;  /* 0x0000000200037308 */ /* 0x000e240000000800 */
[----:B0-----:R-:W-:-:S05]  /*09f0*/  @!P6 FMUL R3, R3, R3 ;  /* 0x000000030303e220 */ /* 0x001fca0000400000 */
[----:B------:R-:W-:-:S05]  /*0a00*/  FSEL R4, R3, RZ, P5 ;  /* 0x000000ff03047208 */ /* 0x000fca0002800000 */
[----:B------:R-:W0:Y:S02]  /*0a10*/  SHFL.BFLY PT, R5, R4, 0x10, 0x1f ;  /* 0x0e001f0004057f89 */ /* 0x000e2400000e0000 */
[----:B0-----:R-:W-:-:S05]  /*0a20*/  FADD R5, R4, R5 ;  /* 0x0000000504057221 */ /* 0x001fca0000000000 */
[----:B------:R-:W0:Y:S02]  /*0a30*/  SHFL.BFLY PT, R48, R5, 0x8, 0x1f ;  /* 0x0d001f0005307f89 */ /* 0x000e2400000e0000 */
[----:B0-----:R-:W-:-:S05]  /*0a40*/  FADD R48, R5, R48 ;  /* 0x0000003005307221 */ /* 0x001fca0000000000 */
[----:B------:R-:W0:Y:S01]  /*0a50*/  SHFL.BFLY PT, R7, R48, 0x4, 0x1f ;  /* 0x0c801f0030077f89 */ /* 0x000e2200000e0000 */
[----:B------:R-:W-:Y:S01]  /*0a60*/  ISETP.NE.AND P3, PT, R50, RZ, PT ;  /* 0x000000ff3200720c */ /* 0x000fe20003f65270 */
[----:B0-----:R-:W-:-:S05]  /*0a70*/  FADD R7, R48, R7 ;  /* 0x0000000730077221 */ /* 0x001fca0000000000 */
[----:B------:R-:W0:Y:S02]  /*0a80*/  SHFL.BFLY PT, R50, R7, 0x2, 0x1f ;  /* 0x0c401f0007327f89 */ /* 0x000e2400000e0000 */
[----:B0-----:R-:W-:-:S05]  /*0a90*/  FADD R50, R7, R50 ;  /* 0x0000003207327221 */ /* 0x001fca0000000000 */
[----:B------:R-:W0:Y:S01]  /*0aa0*/  SHFL.BFLY PT, R53, R50, 0x1, 0x1f ;  /* 0x0c201f0032357f89 */ /* 0x000e2200000e0000 */
[----:B------:R-:W-:Y:S01]  /*0ab0*/  P2R R49, PR, RZ, 0x4 ;  /* 0x00000004ff317803 */ /* 0x000fe20000000000 */
[----:B0-----:R-:W-:-:S05]  /*0ac0*/  FADD R53, R50, R53 ;  /* 0x0000003532357221 */ /* 0x001fca0000000000 */
[C---:B------:R-:W-:Y:S02]  /*0ad0*/  FSETP.GT.AND P2, PT, |R53|.reuse, 8.50705917302346158658e+37, PT ;  /* 0x7e8000003500780b */ /* 0x040fe40003f44200 */
[----:B------:R-:W-:-:S11]  /*0ae0*/  FSETP.GEU.AND P6, PT, |R53|, 1.175494350822287508e-38, PT ;  /* 0x008000003500780b */ /* 0x000fd60003fce200 */
[----:B------:R-:W-:-:S04]  /*0af0*/  @P2 FMUL R53, R53, 0.25 ;  /* 0x3e80000035352820 */ /* 0x000fc80000400000 */
[----:B------:R-:W-:-:S04]  /*0b00*/  @!P6 FMUL R53, R53, 16777216 ;  /* 0x4b8000003535e820 */ /* 0x000fc80000400000 */
[----:B------:R-:W0:Y:S01]  /*0b10*/  MUFU.RCP R2, R53 ;  /* 0x0000003500027308 */ /* 0x000e220000001000 */
[----:B------:R-:W-:-:S04]  /*0b20*/  @P2 FMUL R3, R3, 0.25 ;  /* 0x3e80000003032820 */ /* 0x000fc80000400000 */
[----:B------:R-:W-:-:S04]  /*0b30*/  @!P6 FMUL R3, R3, 16777216 ;  /* 0x4b8000000303e820 */ /* 0x000fc80000400000 */
[----:B0-----:R-:W-:-:S05]  /*0b40*/  FMUL R2, R2, R3 ;  /* 0x0000000302027220 */ /* 0x001fca0000400000 */
[----:B------:R-:W-:Y:S02]  /*0b50*/  SEL R57, R2, RZ, P0 ;  /* 0x000000ff02397207 */ /* 0x000fe40000000000 */
[----:B------:R-:W0:Y:S01]  /*0b60*/  LDC.64 R2, c[0x0][0x218] ;  /* 0x00008600ff027b82 */ /* 0x000e220000000a00 */
[----:B------:R-:W-:-:S04]  /*0b70*/  SEL R50, R37, RZ, P3 ;  /* 0x000000ff25327207 */ /* 0x000fc80001800000 */
[----:B------:R-:W-:-:S05]  /*0b80*/  FSEL R7, R50, -INF , P3 ;  /* 0xff80000032077808 */ /* 0x000fca0001800000 */
[----:B------:R-:W1:Y:S01]  /*0b90*/  SHFL.BFLY PT, R48, R7, 0x10, 0x1f ;  /* 0x0e001f0007307f89 */ /* 0x000e6200000e0000 */
[----:B0-----:R-:W-:-:S05]  /*0ba0*/  IMAD.WIDE R4, R55, 0x4, R2 ;  /* 0x0000000437047825 */ /* 0x001fca00078e0202 */
[----:B------:R-:W-:Y:S01]  /*0bb0*/  @P5 STG.E desc[UR4][R4.64], R57 ;  /* 0x0000003904005986 */ /* 0x000fe2000c101904 */
[C---:B------:R-:W-:Y:S02]  /*0bc0*/  FSETP.NAN.AND P5, PT, R7.reuse, R7, PT ;  /* 0x000000070700720b */ /* 0x040fe40003fa8000 */
[----:B-1----:R-:W-:-:S11]  /*0bd0*/  FSETP.GT.AND P6, PT, R7, R48, PT ;  /* 0x000000300700720b */ /* 0x002fd60003fc4000 */
        /* <DEDUP_REMOVED lines=39> */
[C---:B------:R-:W-:Y:S02]  /*0e50*/  FSETP.GT.AND P5, PT, |R52|.reuse, 8.50705917302346158658e+37, PT ;  /* 0x7e8000003400780b */ /* 0x040fe40003fa4200 */
[----:B------:R-:W-:-:S11]  /*0e60*/  FSETP.GEU.AND P6, PT, |R52|, 1.175494350822287508e-38, PT ;  /* 0x008000003400780b */ /* 0x000fd60003fce200 */
[----:B------:R-:W-:-:S04]  /*0e70*/  @P5 FMUL R52, R52, 0.25 ;  /* 0x3e80000034345820 */ /* 0x000fc80000400000 */
[----:B------:R-:W-:-:S06]  /*0e80*/  @!P6 FMUL R52, R52, 16777216 ;  /* 0x4b8000003434e820 */ /* 0x000fcc0000400000 */
[----:B------:R-:W0:Y:S01]  /*0e90*/  MUFU.RCP R52, R52 ;  /* 0x0000003400347308 */ /* 0x000e220000001000 */
[----:B------:R-:W-:Y:S01]  /*0ea0*/  @P5 FMUL R5, R5, 0.25 ;  /* 0x3e80000005055820 */ /* 0x000fe20000400000 */
[----:B------:R-:W-:-:S03]  /*0eb0*/  SEL R30, R30, RZ, P4 ;  /* 0x000000ff1e1e7207 */ /* 0x000fc60002000000 */
[----:B------:R-:W-:Y:S01]  /*0ec0*/  @!P6 FMUL R5, R5, 16777216 ;  /* 0x4b8000000505e820 */ /* 0x000fe20000400000 */
[----:B------:R-:W-:-:S03]  /*0ed0*/  FSEL R7, R30, -INF , P4 ;  /* 0xff8000001e077808 */ /* 0x000fc60002000000 */
[----:B0-----:R-:W-:-:S05]  /*0ee0*/  FMUL R5, R52, R5 ;  /* 0x0000000534057220 */ /* 0x001fca0000400000 */
[----:B------:R-:W-:Y:S01]  /*0ef0*/  SEL R37, R5, RZ, P0 ;  /* 0x000000ff05257207 */ /* 0x000fe20000000000 */
[----:B------:R-:W-:Y:S02]  /*0f00*/  IMAD R5, R51, -0x44, R36 ;  /* 0xffffffbc33057824 */ /* 0x000fe400078e0224 */
[----:B------:R-:W0:Y:S01]  /*0f10*/  SHFL.BFLY PT, R36, R7, 0x10, 0x1f ;  /* 0x0e001f0007247f89 */ /* 0x000e2200000e0000 */
[C---:B------:R-:W-:Y:S02]  /*0f20*/  FSETP.NAN.AND P5, PT, R7.reuse, R7, PT ;  /* 0x000000070700720b */ /* 0x040fe40003fa8000 */
[----:B0-----:R-:W-:-:S11]  /*0f30*/  FSETP.GT.AND P6, PT, R7, R36, PT ;  /* 0x000000240700720b */ /* 0x001fd60003fc4000 */
[----:B------:R-:W-:-:S05]  /*0f40*/  @!P5 FSEL R7, R7, R36, P6 ;  /* 0x000000240707d208 */ /* 0x000fca0003000000 */
[----:B------:R-:W0:Y:S01]  /*0f50*/  SHFL.BFLY PT, R36, R7, 0x8, 0x1f ;  /* 0x0d001f0007247f89 */ /* 0x000e2200000e0000 */
[----:B------:R-:W-:Y:S01]  /*0f60*/  IMAD R4, R5, 0x11, R32 ;  /* 0x0000001105047824 */ /* 0x000fe200078e0220 */
[----:B------:R-:W-:-:S03]  /*0f70*/  FSETP.NAN.AND P6, PT, R7, R7, PT ;  /* 0x000000070700720b */ /* 0x000fc60003fc8000 */
[----:B------:R-:W-:-:S04]  /*0f80*/  IMAD R5, R51, 0x4a0, R4 ;  /* 0x000004a033057824 */ /* 0x000fc800078e0204 */
[----:B------:R-:W-:Y:S01]  /*0f90*/  IMAD.WIDE R4, R5, 0x4, R2 ;  /* 0x0000000405047825 */ /* 0x000fe200078e0202 */
[----:B0-----:R-:W-:-:S04]  /*0fa0*/  FSETP.GT.AND P5, PT, R7, R36, PT ;  /* 0x000000240700720b */ /* 0x001fc80003fa4000 */
[----:B------:R-:W-:Y:S09]  /*0fb0*/  @P3 STG.E desc[UR4][R4.64], R37 ;  /* 0x0000002504003986 */ /* 0x000ff2000c101904 */
        /* <DEDUP_REMOVED lines=13> */
[----:B------:R-:W-:-:S04]  /*1090*/  FADD R4, R30, -R7 ;  /* 0x800000071e047221 */ /* 0x000fc80000000000 */
[----:B------:R-:W-:-:S05]  /*10a0*/  FMUL R36, R4, 1.4426950216293334961 ;  /* 0x3fb8aa3b04247820 */ /* 0x000fca0000400000 */
[----:B------:R-:W-:-:S13]  /*10b0*/  FSETP.GEU.AND P5, PT, R36, -126, PT ;  /* 0xc2fc00002400780b */ /* 0x000fda0003fae000 */
[----:B------:R-:W-:-:S04]  /*10c0*/  @!P5 FMUL R36, R36, 0.5 ;  /* 0x3f0000002424d820 */ /* 0x000fc80000400000 */
[----:B------:R-:W0:Y:S01]  /*10d0*/  MUFU.EX2 R37, R36 ;  /* 0x0000002400257308 */ /* 0x000e220000000800 */
[----:B------:R-:W-:-:S05]  /*10e0*/  IMAD.HI R4, R27, 0x78787879, RZ ;  /* 0x787878791b047827 */ /* 0x000fca00078e02ff */
[----:B------:R-:W-:-:S04]  /*10f0*/  SHF.R.U32.HI R5, RZ, 0x1f, R4 ;  /* 0x0000001fff057819 */ /* 0x000fc80000011604 */
[----:B------:R-:W-:Y:S01]  /*1100*/  LEA.HI.SX32 R4, R4, R5, 0x1b ;  /* 0x0000000504047211 */ /* 0x000fe200078fdaff */
[----:B0-----:R-:W-:Y:S01]  /*1110*/  @!P5 FMUL R37, R37, R37 ;  /* 0x000000252525d220 */ /* 0x001fe20000400000 */
[----:B------:R-:W-:-:S04]  /*1120*/  ISETP.NE.AND P0, PT, R44, RZ, PT ;  /* 0x000000ff2c00720c */ /* 0x000fc80003f05270 */
[----:B------:R-:W-:-:S05]  /*1130*/  FSEL R5, R37, RZ, P4 ;  /* 0x000000ff25057208 */ /* 0x000fca0002000000 */
[----:B------:R-:W0:Y:S02]  /*1140*/  SHFL.BFLY PT, R44, R5, 0x10, 0x1f ;  /* 0x0e001f00052c7f89 */ /* 0x000e2400000e0000 */
[----:B0-----:R-:W-:-:S05]  /*1150*/  FADD R44, R5, R44 ;  /* 0x0000002c052c7221 */ /* 0x001fca0000000000 */
[----:B------:R-:W0:Y:S01]  /*1160*/  SHFL.BFLY PT, R7, R44, 0x8, 0x1f ;  /* 0x0d001f002c077f89 */ /* 0x000e2200000e0000 */
[----:B------:R-:W-:Y:S01]  /*1170*/  ISETP.NE.AND P2, PT, R46, RZ, PT ;  /* 0x000000ff2e00720c */ /* 0x000fe20003f45270 */
[----:B0-----:R-:W-:-:S05]  /*1180*/  FADD R7, R44, R7 ;  /* 0x000000072c077221 */ /* 0x001fca0000000000 */
[----:B------:R-:W0:Y:S01]  /*1190*/  SHFL.BFLY PT, R46, R7, 0x4, 0x1f ;  /* 0x0c801f00072e7f89 */ /* 0x000e2200000e0000 */
[----:B------:R-:W-:Y:S01]  /*11a0*/  ISETP.NE.AND P3, PT, R45, RZ, PT ;  /* 0x000000ff2d00720c */ /* 0x000fe20003f65270 */
[----:B0-----:R-:W-:-:S05]  /*11b0*/  FADD R46, R7, R46 ;  /* 0x0000002e072e7221 */ /* 0x001fca0000000000 */
[----:B------:R-:W0:Y:S02]  /*11c0*/  SHFL.BFLY PT, R45, R46, 0x2, 0x1f ;  /* 0x0c401f002e2d7f89 */ /* 0x000e2400000e0000 */
[----:B0-----:R-:W-:-:S05]  /*11d0*/  FADD R45, R46, R45 ;  /* 0x0000002d2e2d7221 */ /* 0x001fca0000000000 */
[----:B------:R-:W0:Y:S01]  /*11e0*/  SHFL.BFLY PT, R36, R45, 0x1, 0x1f ;  /* 0x0c201f002d247f89 */ /* 0x000e2200000e0000 */
[----:B-----5:R-:W-:-:S04]  /*11f0*/  SEL R28, R28, RZ, P2 ;  /* 0x000000ff1c1c7207 */ /* 0x020fc80001000000 */
[----:B------:R-:W-:Y:S01]  /*1200*/  FSEL R7, R28, -INF , P2 ;  /* 0xff8000001c077808 */ /* 0x000fe20001000000 */
[----:B0-----:R-:W-:-:S04]  /*1210*/  FADD R48, R45, R36 ;  /* 0x000000242d307221 */ /* 0x001fc80000000000 */
[----:B------:R-:W0:Y:S01]  /*1220*/  SHFL.BFLY PT, R36, R7, 0x10, 0x1f ;  /* 0x0e001f0007247f89 */ /* 0x000e2200000e0000 */
[C---:B------:R-:W-:Y:S02]  /*1230*/  FSETP.GT.AND P5, PT, |R48|.reuse, 8.50705917302346158658e+37, PT ;  /* 0x7e8000003000780b */ /* 0x040fe40003fa4200 */
[----:B------:R-:W-:-:S11]  /*1240*/  FSETP.GEU.AND P6, PT, |R48|, 1.175494350822287508e-38, PT ;  /* 0x008000003000780b */ /* 0x000fd60003fce200 */
[----:B------:R-:W-:Y:S01]  /*1250*/  @P5 FMUL R48, R48, 0.25 ;  /* 0x3e80000030305820 */ /* 0x000fe20000400000 */
[----:B------:R-:W-:Y:S01]  /*1260*/  @P5 FMUL R37, R37, 0.25 ;  /* 0x3e80000025255820 */ /* 0x000fe20000400000 */
[----:B------:R-:W-:Y:S02]  /*1270*/  FSETP.NAN.AND P5, PT, R7, R7, PT ;  /* 0x000000070700720b */ /* 0x000fe40003fa8000 */
[----:B------:R-:W-:Y:S01]  /*1280*/  @!P6 FMUL R48, R48, 16777216 ;  /* 0x4b8000003030e820 */ /* 0x000fe20000400000 */
[----:B------:R-:W-:Y:S01]  /*1290*/  @!P6 FMUL R37, R37, 16777216 ;  /* 0x4b8000002525e820 */ /* 0x000fe20000400000 */
[----:B0-----:R-:W-:-:S09]  /*12a0*/  FSETP.GT.AND P6, PT, R7, R36, PT ;  /* 0x000000240700720b */ /* 0x001fd20003fc4000 */
        /* <DEDUP_REMOVED lines=14> */
[----:B------:R-:W-:Y:S02]  /*1390*/  FSETP.NAN.AND P6, PT, R7, R7, PT ;  /* 0x000000070700720b */ /* 0x000fe40003fc8000 */
[----:B------:R-:W-:Y:S02]  /*13a0*/  SEL R29, R29, RZ, P3 ;  /* 0x000000ff1d1d7207 */ /* 0x000fe40001800000 */
[----:B0-----:R-:W-:-:S13]  /*13b0*/  FSETP.GT.AND P5, PT, R7, R36, PT ;  /* 0x000000240700720b */ /* 0x001fda0003fa4000 */
[----:B------:R-:W-:Y:S02]  /*13c0*/  @!P5 FSEL R7, R7, R36, P6 ;  /* 0x000000240707d208 */ /* 0x000fe40003000000 */
[----:B------:R-:W-:Y:S02]  /*13d0*/  FSETP.NEU.AND P5, PT, R30, -INF , P4 ;  /* 0xff8000001e00780b */ /* 0x000fe400027ad000 */
[----:B------:R-:W-:-:S05]  /*13e0*/  FSEL R30, R29, -INF , P3 ;  /* 0xff8000001d1e7808 */ /* 0x000fca0001800000 */
[----:B------:R-:W0:Y:S01]  /*13f0*/  SHFL.BFLY PT, R5, R30, 0x10, 0x1f ;  /* 0x0e001f001e057f89 */ /* 0x000e2200000e0000 */
[----:B------:R-:W-:Y:S02]  /*1400*/  SEL R36, RZ, 0x1, !P5 ;  /* 0x00000001ff247807 */ /* 0x000fe40006800000 */
[C---:B------:R-:W-:Y:S02]  /*1410*/  FSETP.NAN.AND P5, PT, R30.reuse, R30, PT ;  /* 0x0000001e1e00720b */ /* 0x040fe40003fa8000 */
[----:B0-----:R-:W-:-:S11]  /*1420*/  FSETP.GT.AND P6, PT, R30, R5, PT ;  /* 0x000000051e00720b */ /* 0x001fd60003fc4000 */
        /* <DEDUP_REMOVED lines=14> */
[----:B------:R-:W1:Y:S01]  /*1510*/  REDUX.OR UR6, R36 ;  /* 0x00000000240673c4 */ /* 0x000e620000004000 */
[----:B------:R-:W2:Y:S01]  /*1520*/  MUFU.RCP R48, R48 ;  /* 0x0000003000307308 */ /* 0x000ea20000001000 */
[----:B------:R-:W-:Y:S01]  /*1530*/  IMAD R27, R4, -0x44, R27 ;  /* 0xffffffbc041b7824 */ /* 0x000fe200078e021b */
[----:B------:R-:W-:-:S03]  /*1540*/  FSETP.NAN.AND P6, PT, R30, R30, PT ;  /* 0x0000001e1e00720b */ /* 0x000fc60003fc8000 */
[----:B------:R-:W-:Y:S02]  /*1550*/  IMAD R27, R27, 0x11, R32 ;  /* 0x000000111b1b7824 */ /* 0x000fe400078e0220 */
[----:B------:R-:W-:Y:S01]  /*1560*/  FADD R7, R28, -R7 ;  /* 0x800000071c077221 */ /* 0x000fe20000000000 */
[----:B0-----:R-:W-:Y:S01]  /*1570*/  FSETP.GT.AND P5, PT, R30, R5, PT ;  /* 0x000000051e00720b */ /* 0x001fe20003fa4000 */
[----:B--2---:R-:W-:Y:S01]  /*1580*/  FMUL R44, R48, R37 ;  /* 0x00000025302c7220 */ /* 0x004fe20000400000 */
[----:B-1----:R-:W-:Y:S02]  /*1590*/  IMAD.U32 R37, RZ, RZ, UR6 ;  /* 0x00000006ff257e24 */ /* 0x002fe4000f8e00ff */
[----:B------:R-:W-:-:S09]  /*15a0*/  FMUL R36, R7, 1.4426950216293334961 ;  /* 0x3fb8aa3b07247820 */ /* 0x000fd20000400000 */
[----:B------:R-:W-:Y:S01]  /*15b0*/  @!P5 FSEL R30, R30, R5, P6 ;  /* 0x000000051e1ed208 */ /* 0x000fe20003000000 */
[----:B------:R-:W-:Y:S01]  /*15c0*/  IMAD R5, R4, 0x4a0, R27 ;  /* 0x000004a004057824 */ /* 0x000fe200078e021b */
[----:B------:R-:W-:-:S03]  /*15d0*/  ISETP.NE.AND P5, PT, R37, RZ, PT ;  /* 0x000000ff2500720c */ /* 0x000fc60003fa5270 */
[----:B------:R-:W-:Y:S01]  /*15e0*/  IMAD.WIDE R4, R5, 0x4, R2 ;  /* 0x0000000405047825 */ /* 0x000fe200078e0202 */
[----:B------:R-:W-:-:S05]  /*15f0*/  SEL R45, R44, RZ, P5 ;  /* 0x000000ff2c2d7207 */ /* 0x000fca0002800000 */
[----:B------:R-:W-:Y:S01]  /*1600*/  @P4 STG.E desc[UR4][R4.64], R45 ;  /* 0x0000002d04004986 */ /* 0x000fe2000c101904 */
[----:B------:R-:W-:-:S13]  /*1610*/  FSETP.GEU.AND P4, PT, R36, -126, PT ;  /* 0xc2fc00002400780b */ /* 0x000fda0003f8e000 */
[----:B------:R-:W-:-:S04]  /*1620*/  @!P4 FMUL R36, R36, 0.5 ;  /* 0x3f0000002424c820 */ /* 0x000fc80000400000 */
        /* <DEDUP_REMOVED lines=9> */
[----:B------:R-:W0:Y:S01]  /*16c0*/  SHFL.BFLY PT, R5, R46, 0x2, 0x1f ;  /* 0x0c401f002e057f89 */ /* 0x000e2200000e0000 */
[----:B------:R-:W-:-:S05]  /*16d0*/  IMAD.HI R44, R21, 0x78787879, RZ ;  /* 0x78787879152c7827 */ /* 0x000fca00078e02ff */
[----:B------:R-:W-:Y:S01]  /*16e0*/  SHF.R.U32.HI R27, RZ, 0x1f, R44 ;  /* 0x0000001fff1b7819 */ /* 0x000fe2000001162c */
[----:B0-----:R-:W-:-:S05]  /*16f0*/  FADD R48, R46, R5 ;  /* 0x000000052e307221 */ /* 0x001fca0000000000 */
[----:B------:R-:W0:Y:S01]  /*1700*/  SHFL.BFLY PT, R5, R48, 0x1, 0x1f ;  /* 0x0c201f0030057f89 */ /* 0x000e2200000e0000 */
[----:B------:R-:W-:Y:S02]  /*1710*/  LEA.HI.SX32 R44, R44, R27, 0x1b ;  /* 0x0000001b2c2c7211 */ /* 0x000fe400078fdaff */
[----:B------:R-:W-:-:S04]  /*1720*/  SEL R27, R20, RZ, P0 ;  /* 0x000000ff141b7207 */ /* 0x000fc80000000000 */
[----:B------:R-:W-:Y:S01]  /*1730*/  FSEL R36, R27, -INF , P0 ;  /* 0xff8000001b247808 */ /* 0x000fe20000000000 */
[----:B0-----:R-:W-:-:S04]  /*1740*/  FADD R50, R48, R5 ;  /* 0x0000000530327221 */ /* 0x001fc80000000000 */
[----:B------:R-:W0:Y:S01]  /*1750*/  SHFL.BFLY PT, R5, R36, 0x10, 0x1f ;  /* 0x0e001f0024057f89 */ /* 0x000e2200000e0000 */
        /* <DEDUP_REMOVED lines=19> */
[C---:B------:R-:W-:Y:S02]  /*1890*/  FSETP.GT.AND P4, PT, |R50|.reuse, 8.50705917302346158658e+37, PT ;  /* 0x7e8000003200780b */ /* 0x040fe40003f84200 */
[----:B------:R-:W-:-:S11]  /*18a0*/  FSETP.GEU.AND P5, PT, |R50|, 1.175494350822287508e-38, PT ;  /* 0x008000003200780b */ /* 0x000fd60003fae200 */
[----:B------:R-:W-:Y:S01]  /*18b0*/  @P4 FMUL R50, R50, 0.25 ;  /* 0x3e80000032324820 */ /* 0x000fe20000400000 */
[----:B------:R-:W-:Y:S01]  /*18c0*/  @P4 FMUL R7, R7, 0.25 ;  /* 0x3e80000007074820 */ /* 0x000fe20000400000 */
[----:B------:R-:W-:-:S04]  /*18d0*/  ISETP.NE.AND P4, PT, R42, RZ, PT ;  /* 0x000000ff2a00720c */ /* 0x000fc80003f85270 */
[----:B---3--:R-:W-:-:S04]  /*18e0*/  SEL R19, R19, RZ, P4 ;  /* 0x000000ff13137207 */ /* 0x008fc80002000000 */
[----:B------:R-:W-:-:S05]  /*18f0*/  FSEL R20, R19, -INF , P4 ;  /* 0xff80000013147808 */ /* 0x000fca0002000000 */
[----:B------:R-:W0:Y:S01]  /*1900*/  SHFL.BFLY PT, R5, R20, 0x10, 0x1f ;  /* 0x0e001f0014057f89 */ /* 0x000e2200000e0000 */
[----:B------:R-:W-:Y:S01]  /*1910*/  FSETP.NAN.AND P4, PT, R20, R20, PT ;  /* 0x000000141400720b */ /* 0x000fe20003f88000 */
[----:B------:R-:W-:Y:S01]  /*1920*/  @!P5 FMUL R50, R50, 16777216 ;  /* 0x4b8000003232d820 */ /* 0x000fe20000400000 */
[----:B------:R-:W-:Y:S01]  /*1930*/  @!P5 FMUL R7, R7, 16777216 ;  /* 0x4b8000000707d820 */ /* 0x000fe20000400000 */
[----:B0-----:R-:W-:-:S10]  /*1940*/  FSETP.GT.AND P5, PT, R20, R5, PT ;  /* 0x000000051400720b */ /* 0x001fd40003fa4000 */
        /* <DEDUP_REMOVED lines=20> */
[----:B------:R-:W1:Y:S01]  /*1a90*/  MUFU.RCP R50, R50 ;  /* 0x0000003200327308 */ /* 0x000e620000001000 */
[----:B------:R-:W-:-:S04]  /*1aa0*/  ISETP.NE.AND P6, PT, R41, RZ, PT ;  /* 0x000000ff2900720c */ /* 0x000fc80003fc5270 */
[----:B----4-:R-:W-:Y:S01]  /*1ab0*/  SEL R22, R22, RZ, P6 ;  /* 0x000000ff16167207 */ /* 0x010fe20003000000 */
[----:B-1----:R-:W-:-:S03]  /*1ac0*/  FMUL R37, R50, R7 ;  /* 0x0000000732257220 */ /* 0x002fc60000400000 */
[----:B------:R-:W-:Y:S01]  /*1ad0*/  FSEL R7, R22, -INF , P6 ;  /* 0xff80000016077808 */ /* 0x000fe20003000000 */
[----:B0-----:R-:W-:-:S05]  /*1ae0*/  IMAD.U32 R4, RZ, RZ, UR6 ;  /* 0x00000006ff047e24 */ /* 0x001fca000f8e00ff */
[----:B------:R-:W-:Y:S02]  /*1af0*/  ISETP.NE.AND P4, PT, R4, RZ, PT ;  /* 0x000000ff0400720c */ /* 0x000fe40003f85270 */
        /* <DEDUP_REMOVED lines=13> */
[----:B------:R-:W-:Y:S01]  /*1bd0*/  FSETP.NAN.AND P6, PT, R7, R7, PT ;  /* 0x000000070700720b */ /* 0x000fe20003fc8000 */
[----:B------:R-:W-:-:S04]  /*1be0*/  FADD R30, R29, -R30 ;  /* 0x8000001e1d1e7221 */ /* 0x000fc80000000000 */
[----:B------:R-:W-:Y:S01]  /*1bf0*/  FMUL R30, R30, 1.4426950216293334961 ;  /* 0x3fb8aa3b1e1e7820 */ /* 0x000fe20000400000 */
[----:B0-----:R-:W-:Y:S02]  /*1c00*/  FSETP.GT.AND P5, PT, R7, R4, PT ;  /* 0x000000040700720b */ /* 0x001fe40003fa4000 */
[----:B------:R-:W-:Y:S02]  /*1c10*/  SEL R45, R37, RZ, P4 ;  /* 0x000000ff252d7207 */ /* 0x000fe40002000000 */
[----:B------:R-:W-:-:S09]  /*1c20*/  FSETP.GEU.AND P4, PT, R30, -126, PT ;  /* 0xc2fc00001e00780b */ /* 0x000fd20003f8e000 */
[----:B------:R-:W-:-:S05]  /*1c30*/  @!P5 FSEL R7, R7, R4, P6 ;  /* 0x000000040707d208 */ /* 0x000fca0003000000 */
[----:B------:R-:W0:Y:S01]  /*1c40*/  SHFL.BFLY PT, R4, R7, 0x1, 0x1f ;  /* 0x0c201f0007047f89 */ /* 0x000e2200000e0000 */
[----:B------:R-:W-:Y:S01]  /*1c50*/  @!P4 FMUL R30, R30, 0.5 ;  /* 0x3f0000001e1ec820 */ /* 0x000fe20000400000 */
[----:B------:R-:W-:-:S03]  /*1c60*/  IMAD R21, R44, -0x44, R21 ;  /* 0xffffffbc2c157824 */ /* 0x000fc600078e0215 */
[----:B------:R-:W1:Y:S01]  /*1c70*/  MUFU.EX2 R37, R30 ;  /* 0x0000001e00257308 */ /* 0x000e620000000800 */
[----:B------:R-:W-:-:S04]  /*1c80*/  IMAD R21, R21, 0x11, R32 ;  /* 0x0000001115157824 */ /* 0x000fc800078e0220 */
[----:B------:R-:W-:Y:S02]  /*1c90*/  IMAD R5, R44, 0x4a0, R21 ;  /* 0x000004a02c057824 */ /* 0x000fe400078e0215 */
[----:B------:R-:W-:Y:S01]  /*1ca0*/  IMAD.HI R44, R17, 0x78787879, RZ ;  /* 0x78787879112c7827 */ /* 0x000fe200078e02ff */
[C---:B------:R-:W-:Y:S02]  /*1cb0*/  FSETP.NAN.AND P6, PT, R7.reuse, R7, PT ;  /* 0x000000070700720b */ /* 0x040fe40003fc8000 */
[----:B0-----:R-:W-:Y:S01]  /*1cc0*/  FSETP.GT.AND P5, PT, R7, R4, PT ;  /* 0x000000040700720b */ /* 0x001fe20003fa4000 */
[----:B-1----:R-:W-:Y:S01]  /*1cd0*/  @!P4 FMUL R37, R37, R37 ;  /* 0x000000252525c220 */ /* 0x002fe20000400000 */
[----:B------:R-:W-:-:S04]  /*1ce0*/  SHF.R.U32.HI R21, RZ, 0x1f, R44 ;  /* 0x0000001fff157819 */ /* 0x000fc8000001162c */
[----:B------:R-:W-:Y:S02]  /*1cf0*/  LEA.HI.SX32 R44, R44, R21, 0x1b ;  /* 0x000000152c2c7211 */ /* 0x000fe400078fdaff */
[----:B------:R-:W-:-:S05]  /*1d00*/  FSEL R21, R37, RZ, P3 ;  /* 0x000000ff25157208 */ /* 0x000fca0001800000 */
[----:B------:R-:W-:Y:S01]  /*1d10*/  @!P5 FSEL R7, R7, R4, P6 ;  /* 0x000000040707d208 */ /* 0x000fe20003000000 */
[----:B------:R-:W-:-:S05]  /*1d20*/  IMAD.WIDE R4, R5, 0x4, R2 ;  /* 0x0000000405047825 */ /* 0x000fca00078e0202 */
[----:B------:R-:W-:Y:S04]  /*1d30*/  @P2 STG.E desc[UR4][R4.64], R45 ;  /* 0x0000002d04002986 */ /* 0x000fe8000c101904 */
[----:B------:R-:W0:Y:S02]  /*1d40*/  SHFL.BFLY PT, R4, R21, 0x10, 0x1f ;  /* 0x0e001f0015047f89 */ /* 0x000e2400000e0000 */
[----:B0-----:R-:W-:-:S05]  /*1d50*/  FADD R5, R21, R4 ;  /* 0x0000000415057221 */ /* 0x001fca0000000000 */
        /* <DEDUP_REMOVED lines=8> */
[----:B------:R-:W0:Y:S01]  /*1de0*/  SHFL.BFLY PT, R4, R49, 0x1, 0x1f ;  /* 0x0c201f0031047f89 */ /* 0x000e2200000e0000 */
        /* <DEDUP_REMOVED lines=28> */
[----:B------:R-:W-:-:S04]  /*1fb0*/  SEL R21, R12, RZ, P4 ;  /* 0x000000ff0c157207 */ /* 0x000fc80002000000 */
        /* <DEDUP_REMOVED lines=26> */
[----:B------:R-:W-:-:S04]  /*2160*/  ISETP.NE.AND P6, PT, R38, RZ, PT ;  /* 0x000000ff2600720c */ /* 0x000fc80003fc5270 */
[----:B------:R-:W-:-:S04]  /*2170*/  SEL R30, R13, RZ, P6 ;  /* 0x000000ff0d1e7207 */ /* 0x000fc80003000000 */
        /* <DEDUP_REMOVED lines=16> */
[----:B------:R-:W1:Y:S01]  /*2280*/  MUFU.RCP R46, R46 ;  /* 0x0000002e002e7308 */ /* 0x000e620000001000 */
[----:B------:R-:W-:Y:S01]  /*2290*/  IMAD R17, R44, -0x44, R17 ;  /* 0xffffffbc2c117824 */ /* 0x000fe200078e0211 */
[----:B------:R-:W-:Y:S01]  /*22a0*/  FSETP.NAN.AND P6, PT, R13, R13, PT ;  /* 0x0000000d0d00720b */ /* 0x000fe20003fc8000 */
[----:B------:R-:W-:Y:S02]  /*22b0*/  FADD R36, R27, -R36 ;  /* 0x800000241b247221 */ /* 0x000fe40000000000 */
[----:B------:R-:W-:-:S04]  /*22c0*/  IMAD R17, R17, 0x11, R32 ;  /* 0x0000001111117824 */ /* 0x000fc800078e0220 */
[----:B------:R-:W-:Y:S01]  /*22d0*/  IMAD R5, R44, 0x4a0, R17 ;  /* 0x000004a02c057824 */ /* 0x000fe200078e0211 */
[----:B0-----:R-:W-:Y:S01]  /*22e0*/  FSETP.GT.AND P5, PT, R13, R4, PT ;  /* 0x000000040d00720b */ /* 0x001fe20003fa4000 */
[----:B-1----:R-:W-:Y:S01]  /*22f0*/  FMUL R37, R46, R37 ;  /* 0x000000252e257220 */ /* 0x002fe20000400000 */
[----:B------:R-:W-:-:S04]  /*2300*/  FMUL R17, R36, 1.4426950216293334961 ;  /* 0x3fb8aa3b24117820 */ /* 0x000fc80000400000 */
[----:B------:R-:W-:-:S07]  /*2310*/  SEL R45, R37, RZ, P4 ;  /* 0x000000ff252d7207 */ /* 0x000fce0002000000 */
[----:B------:R-:W-:Y:S02]  /*2320*/  @!P5 FSEL R13, R13, R4, P6 ;  /* 0x000000040d0dd208 */ /* 0x000fe40003000000 */
[----:B------:R-:W-:-:S03]  /*2330*/  FSETP.GEU.AND P4, PT, R17, -126, PT ;  /* 0xc2fc00001100780b */ /* 0x000fc60003f8e000 */
[----:B------:R-:W0:Y:S10]  /*2340*/  SHFL.BFLY PT, R4, R13, 0x1, 0x1f ;  /* 0x0c201f000d047f89 */ /* 0x000e3400000e0000 */
[----:B------:R-:W-:-:S04]  /*2350*/  @!P4 FMUL R17, R17, 0.5 ;  /* 0x3f0000001111c820 */ /* 0x000fc80000400000 */
[----:B------:R-:W1:Y:S01]  /*2360*/  MUFU.EX2 R44, R17 ;  /* 0x00000011002c7308 */ /* 0x000e620000000800 */
[C---:B------:R-:W-:Y:S02]  /*2370*/  FSETP.NAN.AND P6, PT, R13.reuse, R13, PT ;  /* 0x0000000d0d00720b */ /* 0x040fe40003fc8000 */
[----:B0-----:R-:W-:Y:S01]  /*2380*/  FSETP.GT.AND P5, PT, R13, R4, PT ;  /* 0x000000040d00720b */ /* 0x001fe20003fa4000 */
[----:B-1----:R-:W-:-:S05]  /*2390*/  @!P4 FMUL R44, R44, R44 ;  /* 0x0000002c2c2cc220 */ /* 0x002fca0000400000 */
[----:B------:R-:W-:-:S07]  /*23a0*/  FSEL R29, R44, RZ, P0 ;  /* 0x000000ff2c1d7208 */ /* 0x000fce0000000000 */
[----:B------:R-:W-:Y:S01]  /*23b0*/  @!P5 FSEL R13, R13, R4, P6 ;  /* 0x000000040d0dd208 */ /* 0x000fe20003000000 */
[----:B------:R-:W-:-:S05]  /*23c0*/  IMAD.WIDE R4, R5, 0x4, R2 ;  /* 0x0000000405047825 */ /* 0x000fca00078e0202 */
[----:B------:R-:W-:Y:S04]  /*23d0*/  @P3 STG.E desc[UR4][R4.64], R45 ;  /* 0x0000002d04003986 */ /* 0x000fe8000c101904 */
[----:B------:R-:W0:Y:S01]  /*23e0*/  SHFL.BFLY PT, R4, R29, 0x10, 0x1f ;  /* 0x0e001f001d047f89 */ /* 0x000e2200000e0000 */
[----:B------:R-:W-:-:S04]  /*23f0*/  IMAD.HI R37, R10, 0x78787879, RZ ;  /* 0x787878790a257827 */ /* 0x000fc800078e02ff */
[----:B0-----:R-:W-:-:S05]  /*2400*/  FADD R5, R29, R4 ;  /* 0x000000041d057221 */ /* 0x001fca0000000000 */
[----:B------:R-:W0:Y:S01]  /*2410*/  SHFL.BFLY PT, R4, R5, 0x8, 0x1f ;  /* 0x0d001f0005047f89 */ /* 0x000e2200000e0000 */
[----:B------:R-:W-:-:S04]  /*2420*/  SHF.R.U32.HI R36, RZ, 0x1f, R37 ;  /* 0x0000001fff247819 */ /* 0x000fc80000011625 */
[----:B------:R-:W-:Y:S01]  /*2430*/  LEA.HI.SX32 R37, R37, R36, 0x1b ;  /* 0x0000002425257211 */ /* 0x000fe200078fdaff */
[----:B0-----:R-:W-:-:S05]  /*2440*/  FADD R36, R5, R4 ;  /* 0x0000000405247221 */ /* 0x001fca0000000000 */
[----:B------:R-:W0:Y:S02]  /*2450*/  SHFL.BFLY PT, R45, R36, 0x4, 0x1f ;  /* 0x0c801f00242d7f89 */ /* 0x000e2400000e0000 */
        /* <DEDUP_REMOVED lines=25> */
[----:B------:R-:W-:-:S04]  /*25f0*/  ISETP.NE.AND P3, PT, R47, RZ, PT ;  /* 0x000000ff2f00720c */ /* 0x000fc80003f65270 */
[----:B------:R-:W-:Y:S02]  /*2600*/  SEL R26, R26, RZ, P3 ;  /* 0x000000ff1a1a7207 */ /* 0x000fe40001800000 */
[C---:B------:R-:W-:Y:S02]  /*2610*/  FSETP.NAN.AND P5, PT, R29.reuse, R29, PT ;  /* 0x0000001d1d00720b */ /* 0x040fe40003fa8000 */
[----:B------:R-:W-:Y:S02]  /*2620*/  FSEL R17, R26, -INF , P3 ;  /* 0xff8000001a117808 */ /* 0x000fe40001800000 */
[----:B0-----:R-:W-:-:S13]  /*2630*/  FSETP.GT.AND P4, PT, R29, R4, PT ;  /* 0x000000041d00720b */ /* 0x001fda0003f84000 */
[----:B------:R-:W-:Y:S02]  /*2640*/  @!P4 FSEL R29, R29, R4, P5 ;  /* 0x000000041d1dc208 */ /* 0x000fe40002800000 */
[----:B------:R-:W0:Y:S01]  /*2650*/  SHFL.BFLY PT, R4, R17, 0x10, 0x1f ;  /* 0x0e001f0011047f89 */ /* 0x000e2200000e0000 */
[C---:B------:R-:W-:Y:S02]  /*2660*/  FSETP.GT.AND P4, PT, |R46|.reuse, 8.50705917302346158658e+37, PT ;  /* 0x7e8000002e00780b */ /* 0x040fe40003f84200 */
[----:B------:R-:W-:-:S11]  /*2670*/  FSETP.GEU.AND P5, PT, |R46|, 1.175494350822287508e-38, PT ;  /* 0x008000002e00780b */ /* 0x000fd60003fae200 */
[----:B------:R-:W-:Y:S01]  /*2680*/  @P4 FMUL R46, R46, 0.25 ;  /* 0x3e8000002e2e4820 */ /* 0x000fe20000400000 */
[----:B------:R-:W-:Y:S01]  /*2690*/  @P4 FMUL R44, R44, 0.25 ;  /* 0x3e8000002c2c4820 */ /* 0x000fe20000400000 */
[C---:B------:R-:W-:Y:S02]  /*26a0*/  FSETP.NAN.AND P4, PT, R17.reuse, R17, PT ;  /* 0x000000111100720b */ /* 0x040fe40003f88000 */
        /* <DEDUP_REMOVED lines=24> */
[----:B------:R-:W-:-:S04]  /*2830*/  SEL R33, R33, RZ, P2 ;  /* 0x000000ff21217207 */ /* 0x000fc80001000000 */
[----:B------:R-:W-:Y:S01]  /*2840*/  FSEL R36, R33, -INF , P2 ;  /* 0xff80000021247808 */ /* 0x000fe20001000000 */
[----:B-1----:R-:W-:Y:S01]  /*2850*/  FMUL R44, R5, R44 ;  /* 0x0000002c052c7220 */ /* 0x002fe20000400000 */
[----:B0-----:R-:W-:-:S05]  /*2860*/  IMAD.U32 R5, RZ, RZ, UR6 ;  /* 0x00000006ff057e24 */ /* 0x001fca000f8e00ff */
[----:B------:R-:W-:Y:S02]  /*2870*/  ISETP.NE.AND P4, PT, R5, RZ, PT ;  /* 0x000000ff0500720c */ /* 0x000fe40003f85270 */
[----:B------:R-:W0:Y:S01]  /*2880*/  SHFL.BFLY PT, R5, R36, 0x10, 0x1f ;  /* 0x0e001f0024057f89 */ /* 0x000e2200000e0000 */
[----:B------:R-:W-:Y:S02]  /*2890*/  FSETP.NAN.AND P5, PT, R36, R36, PT ;  /* 0x000000242400720b */ /* 0x000fe40003fa8000 */
[----:B------:R-:W-:Y:S02]  /*28a0*/  SEL R45, R44, RZ, P4 ;  /* 0x000000ff2c2d7207 */ /* 0x000fe40002000000 */
[----:B0-----:R-:W-:-:S09]  /*28b0*/  FSETP.GT.AND P6, PT, R36, R5, PT ;  /* 0x000000052400720b */ /* 0x001fd20003fc4000 */
[----:B------:R-:W-:Y:S01]  /*28c0*/  @!P5 FSEL R36, R36, R5, P6 ;  /* 0x000000052424d208 */ /* 0x000fe20003000000 */
[----:B------:R-:W-:-:S04]  /*28d0*/  IMAD R5, R37, -0x44, R10 ;  /* 0xffffffbc25057824 */ /* 0x000fc800078e020a */
[----:B------:R-:W-:-:S04]  /*28e0*/  IMAD R4, R5, 0x11, R32 ;  /* 0x0000001105047824 */ /* 0x000fc800078e0220 */
[----:B------:R-:W-:Y:S01]  /*28f0*/  IMAD R5, R37, 0x4a0, R4 ;  /* 0x000004a025057824 */ /* 0x000fe200078e0204 */
[----:B------:R-:W-:-:S03]  /*2900*/  SEL R35, R35, RZ, P1 ;  /* 0x000000ff23237207 */ /* 0x000fc60000800000 */
[----:B------:R-:W-:-:S05]  /*2910*/  IMAD.WIDE R4, R5, 0x4, R2 ;  /* 0x0000000405047825 */ /* 0x000fca00078e0202 */
[----:B------:R-:W-:Y:S01]  /*2920*/  @P0 STG.E desc[UR4][R4.64], R45 ;  /* 0x0000002d04000986 */ /* 0x000fe2000c101904 */
[----:B------:R-:W-:Y:S02]  /*2930*/  ISETP.NE.AND P0, PT, R6, RZ, PT ;  /* 0x000000ff0600720c */ /* 0x000fe40003f05270 */
[----:B------:R-:W-:-:S05]  /*2940*/  FSEL R6, R35, -INF , P1 ;  /* 0xff80000023067808 */ /* 0x000fca0000800000 */
[----:B------:R-:W0:Y:S01]  /*2950*/  SHFL.BFLY PT, R27, R6, 0x10, 0x1f ;  /* 0x0e001f00061b7f89 */ /* 0x000e2200000e0000 */
[C---:B------:R-:W-:Y:S02]  /*2960*/  FSETP.NAN.AND P4, PT, R6.reuse, R6, PT ;  /* 0x000000060600720b */ /* 0x040fe40003f88000 */
[----:B0-----:R-:W-:-:S11]  /*2970*/  FSETP.GT.AND P5, PT, R6, R27, PT ;  /* 0x0000001b0600720b */ /* 0x001fd60003fa4000 */
[----:B------:R-:W-:Y:S02]  /*2980*/  @!P4 FSEL R6, R6, R27, P5 ;  /* 0x0000001b0606c208 */ /* 0x000fe40002800000 */
[----:B------:R-:W0:Y:S04]  /*2990*/  SHFL.BFLY PT, R27, R36, 0x8, 0x1f ;  /* 0x0d001f00241b7f89 */ /* 0x000e2800000e0000 */
[----:B------:R-:W1:Y:S01]  /*29a0*/  SHFL.BFLY PT, R5, R6, 0x8, 0x1f ;  /* 0x0d001f0006057f89 */ /* 0x000e6200000e0000 */
[C---:B------:R-:W-:Y:S02]  /*29b0*/  FSETP.NAN.AND P5, PT, R36.reuse, R36, PT ;  /* 0x000000242400720b */ /* 0x040fe40003fa8000 */
[----:B0-----:R-:W-:-:S13]  /*29c0*/  FSETP.GT.AND P4, PT, R36, R27, PT ;  /* 0x0000001b2400720b */ /* 0x001fda0003f84000 */
[----:B------:R-:W-:Y:S02]  /*29d0*/  @!P4 FSEL R36, R36, R27, P5 ;  /* 0x0000001b2424c208 */ /* 0x000fe40002800000 */
[C---:B-1----:R-:W-:Y:S02]  /*29e0*/  FSETP.GT.AND P4, PT, R6.reuse, R5, PT ;  /* 0x000000050600720b */ /* 0x042fe40003f84000 */
[----:B------:R-:W-:-:S11]  /*29f0*/  FSETP.NAN.AND P5, PT, R6, R6, PT ;  /* 0x000000060600720b */ /* 0x000fd60003fa8000 */
[----:B------:R-:W-:Y:S02]  /*2a00*/  @!P4 FSEL R6, R6, R5, P5 ;  /* 0x000000050606c208 */ /* 0x000fe40002800000 */
[----:B------:R-:W0:Y:S01]  /*2a10*/  SHFL.BFLY PT, R5, R36, 0x4, 0x1f ;  /* 0x0c801f0024057f89 */ /* 0x000e2200000e0000 */
[C---:B------:R-:W-:Y:S02]  /*2a20*/  FSETP.NAN.AND P5, PT, R36.reuse, R36, PT ;  /* 0x000000242400720b */ /* 0x040fe40003fa8000 */
[----:B0-----:R-:W-:-:S13]  /*2a30*/  FSETP.GT.AND P4, PT, R36, R5, PT ;  /* 0x000000052400720b */ /* 0x001fda0003f84000 */
        /* <DEDUP_REMOVED lines=18> */
[----:B------:R-:W-:Y:S01]  /*2b60*/  FADD R20, R19, -R20 ;  /* 0x8000001413147221 */ /* 0x000fe20000000000 */
[----:B------:R-:W-:-:S03]  /*2b70*/  FSETP.NAN.AND P5, PT, R6, R6, PT ;  /* 0x000000060600720b */ /* 0x000fc60003fa8000 */
[----:B------:R-:W-:Y:S01]  /*2b80*/  FMUL R20, R20, 1.4426950216293334961 ;  /* 0x3fb8aa3b14147820 */ /* 0x000fe20000400000 */
[----:B0-----:R-:W-:-:S13]  /*2b90*/  FSETP.GT.AND P4, PT, R6, R5, PT ;  /* 0x000000050600720b */ /* 0x001fda0003f84000 */
[----:B------:R-:W-:Y:S02]  /*2ba0*/  @!P4 FSEL R6, R6, R5, P5 ;  /* 0x000000050606c208 */ /* 0x000fe40002800000 */
[----:B------:R-:W-:-:S13]  /*2bb0*/  FSETP.GEU.AND P4, PT, R20, -126, PT ;  /* 0xc2fc00001400780b */ /* 0x000fda0003f8e000 */
[----:B------:R-:W-:-:S04]  /*2bc0*/  @!P4 FMUL R20, R20, 0.5 ;  /* 0x3f0000001414c820 */ /* 0x000fc80000400000 */
[----:B------:R-:W0:Y:S01]  /*2bd0*/  MUFU.EX2 R4, R20 ;  /* 0x0000001400047308 */ /* 0x000e220000000800 */
[----:B------:R-:W-:Y:S01]  /*2be0*/  ISETP.NE.AND P6, PT, R42, RZ, PT ;  /* 0x000000ff2a00720c */ /* 0x000fe20003fc5270 */
        /* <DEDUP_REMOVED lines=10> */
[----:B------:R-:W0:Y:S01]  /*2c90*/  SHFL.BFLY PT, R10, R45, 0x1, 0x1f ;  /* 0x0c201f002d0a7f89 */ /* 0x000e2200000e0000 */
[----:B------:R-:W-:Y:S01]  /*2ca0*/  SEL R9, R9, RZ, P0 ;  /* 0x000000ff09097207 */ /* 0x000fe20000000000 */
[----:B0-----:R-:W-:-:S03]  /*2cb0*/  FADD R20, R45, R10 ;  /* 0x0000000a2d147221 */ /* 0x001fc60000000000 */
[----:B------:R-:W-:-:S05]  /*2cc0*/  FSEL R10, R9, -INF , P0 ;  /* 0xff800000090a7808 */ /* 0x000fca0000000000 */
        /* <DEDUP_REMOVED lines=23> */
[----:B------:R-:W-:-:S03]  /*2e40*/  @P5 FMUL R4, R4, 0.25 ;  /* 0x3e80000004045820 */ /* 0x000fc60000400000 */
[----:B------:R-:W-:Y:S01]  /*2e50*/  @!P4 FMUL R20, R20, 16777216 ;  /* 0x4b8000001414c820 */ /* 0x000fe20000400000 */
[----:B------:R-:W-:Y:S01]  /*2e60*/  @!P4 FMUL R4, R4, 16777216 ;  /* 0x4b8000000404c820 */ /* 0x000fe20000400000 */
[----:B------:R-:W-:-:S04]  /*2e70*/  FSETP.NEU.AND P4, PT, R19, -INF , P6 ;  /* 0xff8000001300780b */ /* 0x000fc8000378d000 */
[----:B------:R-:W-:-:S04]  /*2e80*/  SEL R27, RZ, 0x1, !P4 ;  /* 0x00000001ff1b7807 */ /* 0x000fc80006000000 */
[----:B------:R-:W0:Y:S01]  /*2e90*/  REDUX.OR UR6, R27 ;  /* 0x000000001b0673c4 */ /* 0x000e220000004000 */
[----:B------:R-:W-:Y:S01]  /*2ea0*/  FADD R7, R22, -R7 ;  /* 0x8000000716077221 */ /* 0x000fe20000000000 */
[----:B------:R-:W1:Y:S03]  /*2eb0*/  MUFU.RCP R19, R20 ;  /* 0x0000001400137308 */ /* 0x000e660000001000 */
[----:B------:R-:W-:-:S05]  /*2ec0*/  FMUL R5, R7, 1.4426950216293334961 ;  /* 0x3fb8aa3b07057820 */ /* 0x000fca0000400000 */
[----:B------:R-:W-:Y:S01]  /*2ed0*/  FSETP.GEU.AND P5, PT, R5, -126, PT ;  /* 0xc2fc00000500780b */ /* 0x000fe20003fae000 */
[----:B-1----:R-:W-:Y:S01]  /*2ee0*/  FMUL R19, R19, R4 ;  /* 0x0000000413137220 */ /* 0x002fe20000400000 */
[----:B0-----:R-:W-:-:S11]  /*2ef0*/  IMAD.U32 R4, RZ, RZ, UR6 ;  /* 0x00000006ff047e24 */ /* 0x001fd6000f8e00ff */
[----:B------:R-:W-:Y:S01]  /*2f00*/  @!P5 FMUL R5, R5, 0.5 ;  /* 0x3f0000000505d820 */ /* 0x000fe20000400000 */
[----:B------:R-:W-:Y:S01]  /*2f10*/  ISETP.NE.AND P4, PT, R4, RZ, PT ;  /* 0x000000ff0400720c */ /* 0x000fe20003f85270 */
[----:B------:R-:W-:Y:S02]  /*2f20*/  IMAD.HI R4, R0, 0x78787879, RZ ;  /* 0x7878787900047827 */ /* 0x000fe400078e02ff */
[----:B------:R0:W1:Y:S03]  /*2f30*/  MUFU.EX2 R7, R5 ;  /* 0x0000000500077308 */ /* 0x0000660000000800 */
[----:B0-----:R-:W-:-:S04]  /*2f40*/  SHF.R.U32.HI R5, RZ, 0x1f, R4 ;  /* 0x0000001fff057819 */ /* 0x001fc80000011604 */
[----:B------:R-:W-:Y:S02]  /*2f50*/  LEA.HI.SX32 R5, R4, R5, 0x1b ;  /* 0x0000000504057211 */ /* 0x000fe400078fdaff */
[----:B------:R-:W-:-:S03]  /*2f60*/  SEL R45, R19, RZ, P4 ;  /* 0x000000ff132d7207 */ /* 0x000fc60002000000 */
[----:B------:R-:W-:Y:S02]  /*2f70*/  IMAD R19, R5, -0x44, R0 ;  /* 0xffffffbc05137824 */ /* 0x000fe400078e0200 */
[----:B-1----:R-:W-:Y:S01]  /*2f80*/  @!P5 FMUL R7, R7, R7 ;  /* 0x000000070707d220 */ /* 0x002fe20000400000 */
[----:B------:R-:W-:Y:S01]  /*2f90*/  ISETP.NE.AND P5, PT, R41, RZ, PT ;  /* 0x000000ff2900720c */ /* 0x000fe20003fa5270 */
[----:B------:R-:W-:-:S04]  /*2fa0*/  IMAD R0, R19, 0x11, R32 ;  /* 0x0000001113007824 */ /* 0x000fc800078e0220 */
[----:B------:R-:W-:Y:S01]  /*2fb0*/  IMAD R5, R5, 0x4a0, R0 ;  /* 0x000004a005057824 */ /* 0x000fe200078e0200 */
        /* <DEDUP_REMOVED lines=10> */
[----:B------:R-:W-:-:S04]  /*3060*/  IMAD.WIDE R4, R5, 0x4, R2 ;  /* 0x0000000405047825 */ /* 0x000fc800078e0202 */
[----:B0-----:R-:W-:-:S05]  /*3070*/  FADD R37, R42, R37 ;  /* 0x000000252a257221 */ /* 0x001fca0000000000 */
[C---:B------:R-:W-:Y:S02]  /*3080*/  FSETP.GT.AND P5, PT, |R37|.reuse, 8.50705917302346158658e+37, PT ;  /* 0x7e8000002500780b */ /* 0x040fe40003fa4200 */
[C---:B------:R-:W-:Y:S01]  /*3090*/  FSETP.GEU.AND P4, PT, |R37|.reuse, 1.175494350822287508e-38, PT ;  /* 0x008000002500780b */ /* 0x040fe20003f8e200 */
[----:B------:R0:W-:Y:S10]  /*30a0*/  @P6 STG.E desc[UR4][R4.64], R45 ;  /* 0x0000002d04006986 */ /* 0x0001f4000c101904 */
[----:B------:R-:W-:Y:S01]  /*30b0*/  @P5 FMUL R37, R37, 0.25 ;  /* 0x3e80000025255820 */ /* 0x000fe20000400000 */
[----:B------:R-:W-:Y:S01]  /*30c0*/  @P5 FMUL R7, R7, 0.25 ;  /* 0x3e80000007075820 */ /* 0x000fe20000400000 */
[----:B------:R-:W-:-:S04]  /*30d0*/  ISETP.NE.AND P5, PT, R41, RZ, PT ;  /* 0x000000ff2900720c */ /* 0x000fc80003fa5270 */
[----:B------:R-:W-:-:S04]  /*30e0*/  FSETP.NEU.AND P5, PT, R22, -INF , P5 ;  /* 0xff8000001600780b */ /* 0x000fc80002fad000 */
[----:B0-----:R-:W-:-:S04]  /*30f0*/  SEL R4, RZ, 0x1, !P5 ;  /* 0x00000001ff047807 */ /* 0x001fc80006800000 */
[----:B------:R-:W0:Y:S01]  /*3100*/  REDUX.OR UR6, R4 ;  /* 0x00000000040673c4 */ /* 0x000e220000004000 */
[----:B------:R-:W-:Y:S01]  /*3110*/  @!P4 FMUL R37, R37, 16777216 ;  /* 0x4b8000002525c820 */ /* 0x000fe20000400000 */
[----:B------:R-:W-:-:S03]  /*3120*/  @!P4 FMUL R7, R7, 16777216 ;  /* 0x4b8000000707c820 */ /* 0x000fc60000400000 */
[----:B------:R-:W1:Y:S01]  /*3130*/  MUFU.RCP R20, R37 ;  /* 0x0000002500147308 */ /* 0x000e620000001000 */
[----:B0-----:R-:W-:-:S05]  /*3140*/  IMAD.U32 R0, RZ, RZ, UR6 ;  /* 0x00000006ff007e24 */ /* 0x001fca000f8e00ff */
[----:B------:R-:W-:Y:S01]  /*3150*/  ISETP.NE.AND P4, PT, R0, RZ, PT ;  /* 0x000000ff0000720c */ /* 0x000fe20003f85270 */
[----:B------:R-:W-:-:S05]  /*3160*/  IMAD.HI R0, R18, 0x78787879, RZ ;  /* 0x7878787912007827 */ /* 0x000fca00078e02ff */
[----:B------:R-:W-:Y:S01]  /*3170*/  SHF.R.U32.HI R5, RZ, 0x1f, R0 ;  /* 0x0000001fff057819 */ /* 0x000fe20000011600 */
[----:B-1----:R-:W-:-:S03]  /*3180*/  FMUL R20, R20, R7 ;  /* 0x0000000714147220 */ /* 0x002fc60000400000 */
[----:B------:R-:W-:Y:S02]  /*3190*/  LEA.HI.SX32 R5, R0, R5, 0x1b ;  /* 0x0000000500057211 */ /* 0x000fe400078fdaff */
[----:B------:R-:W-:-:S03]  /*31a0*/  SEL R19, R20, RZ, P4 ;  /* 0x000000ff14137207 */ /* 0x000fc60002000000 */
[----:B------:R-:W-:Y:S01]  /*31b0*/  IMAD R7, R5, -0x44, R18 ;  /* 0xffffffbc05077824 */ /* 0x000fe200078e0212 */
[----:B------:R-:W-:-:S03]  /*31c0*/  ISETP.NE.AND P4, PT, R41, RZ, PT ;  /* 0x000000ff2900720c */ /* 0x000fc60003f85270 */
[----:B------:R-:W-:-:S04]  /*31d0*/  IMAD R0, R7, 0x11, R32 ;  /* 0x0000001107007824 */ /* 0x000fc800078e0220 */
[----:B------:R-:W-:Y:S01]  /*31e0*/  IMAD R5, R5, 0x4a0, R0 ;  /* 0x000004a005057824 */ /* 0x000fe200078e0200 */
[----:B------:R-:W-:-:S03]  /*31f0*/  ISETP.NE.AND P5, PT, R40, RZ, PT ;  /* 0x000000ff2800720c */ /* 0x000fc60003fa5270 */
[----:B------:R-:W-:Y:S01]  /*3200*/  IMAD.WIDE R4, R5, 0x4, R2 ;  /* 0x0000000405047825 */ /* 0x000fe200078e0202 */
[----:B------:R-:W-:-:S03]  /*3210*/  ISETP.NE.AND P6, PT, R39, RZ, PT ;  /* 0x000000ff2700720c */ /* 0x000fc60003fc5270 */
[C---:B------:R-:W-:Y:S01]  /*3220*/  FADD R15, R28.reuse, -R15 ;  /* 0x8000000f1c0f7221 */ /* 0x040fe20000000000 */
[----:B------:R0:W-:Y:S01]  /*3230*/  @P4 STG.E desc[UR4][R4.64], R19 ;  /* 0x0000001304004986 */ /* 0x0001e2000c101904 */
[----:B------:R-:W-:Y:S02]  /*3240*/  FSETP.NEU.AND P4, PT, R28, -INF , P5 ;  /* 0xff8000001c00780b */ /* 0x000fe40002f8d000 */
[----:B------:R-:W-:Y:S02]  /*3250*/  FMUL R15, R15, 1.4426950216293334961 ;  /* 0x3fb8aa3b0f0f7820 */ /* 0x000fe40000400000 */
[----:B------:R-:W-:Y:S02]  /*3260*/  SEL R22, RZ, 0x1, !P4 ;  /* 0x00000001ff167807 */ /* 0x000fe40006000000 */
[----:B------:R-:W-:-:S04]  /*3270*/  FSETP.NEU.AND P4, PT, R21, -INF , P6 ;  /* 0xff8000001500780b */ /* 0x000fc8000378d000 */
[----:B------:R-:W-:Y:S02]  /*3280*/  SEL R0, RZ, 0x1, !P4 ;  /* 0x00000001ff007807 */ /* 0x000fe40006000000 */
[----:B------:R-:W-:-:S13]  /*3290*/  FSETP.GEU.AND P4, PT, R15, -126, PT ;  /* 0xc2fc00000f00780b */ /* 0x000fda0003f8e000 */
[----:B------:R-:W-:-:S04]  /*32a0*/  @!P4 FMUL R15, R15, 0.5 ;  /* 0x3f0000000f0fc820 */ /* 0x000fc80000400000 */
[----:B------:R-:W1:Y:S02]  /*32b0*/  MUFU.EX2 R7, R15 ;  /* 0x0000000f00077308 */ /* 0x000e640000000800 */
[----:B-1----:R-:W-:-:S05]  /*32c0*/  @!P4 FMUL R7, R7, R7 ;  /* 0x000000070707c220 */ /* 0x002fca0000400000 */
[----:B0-----:R-:W-:-:S05]  /*32d0*/  FSEL R5, R7, RZ, P5 ;  /* 0x000000ff07057208 */ /* 0x001fca0002800000 */
[----:B------:R-:W0:Y:S02]  /*32e0*/  SHFL.BFLY PT, R18, R5, 0x10, 0x1f ;  /* 0x0e001f0005127f89 */ /* 0x000e2400000e0000 */
[----:B0-----:R-:W-:-:S05]  /*32f0*/  FADD R18, R5, R18 ;  /* 0x0000001205127221 */ /* 0x001fca0000000000 */
[----:B------:R-:W0:Y:S02]  /*3300*/  SHFL.BFLY PT, R15, R18, 0x8, 0x1f ;  /* 0x0d001f00120f7f89 */ /* 0x000e2400000e0000 */
[----:B0-----:R-:W-:-:S05]  /*3310*/  FADD R15, R18, R15 ;  /* 0x0000000f120f7221 */ /* 0x001fca0000000000 */
[----:B------:R-:W0:Y:S01]  /*3320*/  SHFL.BFLY PT, R20, R15, 0x4, 0x1f ;  /* 0x0c801f000f147f89 */ /* 0x000e2200000e0000 */
[----:B------:R-:W-:-:S04]  /*3330*/  FADD R12, R21, -R12 ;  /* 0x8000000c150c7221 */ /* 0x000fc80000000000 */
[----:B------:R-:W-:Y:S01]  /*3340*/  FMUL R12, R12, 1.4426950216293334961 ;  /* 0x3fb8aa3b0c0c7820 */ /* 0x000fe20000400000 */
[----:B0-----:R-:W-:-:S05]  /*3350*/  FADD R20, R15, R20 ;  /* 0x000000140f147221 */ /* 0x001fca0000000000 */
[----:B------:R-:W0:Y:S01]  /*3360*/  SHFL.BFLY PT, R19, R20, 0x2, 0x1f ;  /* 0x0c401f0014137f89 */ /* 0x000e2200000e0000 */
[----:B------:R-:W-:-:S13]  /*3370*/  FSETP.GEU.AND P4, PT, R12, -126, PT ;  /* 0xc2fc00000c00780b */ /* 0x000fda0003f8e000 */
[----:B------:R-:W-:-:S04]  /*3380*/  @!P4 FMUL R12, R12, 0.5 ;  /* 0x3f0000000c0cc820 */ /* 0x000fc80000400000 */
[----:B------:R1:W2:Y:S01]  /*3390*/  MUFU.EX2 R4, R12 ;  /* 0x0000000c00047308 */ /* 0x0002a20000000800 */
[----:B0-----:R-:W-:-:S05]  /*33a0*/  FADD R19, R20, R19 ;  /* 0x0000001314137221 */ /* 0x001fca0000000000 */
[----:B-1----:R-:W0:Y:S01]  /*33b0*/  SHFL.BFLY PT, R12, R19, 0x1, 0x1f ;  /* 0x0c201f00130c7f89 */ /* 0x002e2200000e0000 */
[----:B--2---:R-:W-:-:S05]  /*33c0*/  @!P4 FMUL R4, R4, R4 ;  /* 0x000000040404c220 */ /* 0x004fca0000400000 */
[----:B------:R-:W-:Y:S01]  /*33d0*/  FSEL R5, R4, RZ, P6 ;  /* 0x000000ff04057208 */ /* 0x000fe20003000000 */
[----:B0-----:R-:W-:-:S04]  /*33e0*/  FADD R21, R19, R12 ;  /* 0x0000000c13157221 */ /* 0x001fc80000000000 */
[----:B------:R-:W0:Y:S02]  /*33f0*/  SHFL.BFLY PT, R12, R5, 0x10, 0x1f ;  /* 0x0e001f00050c7f89 */ /* 0x000e2400000e0000 */
[----:B0-----:R-:W-:-:S05]  /*3400*/  FADD R12, R5, R12 ;  /* 0x0000000c050c7221 */ /* 0x001fca0000000000 */
[----:B------:R-:W0:Y:S02]  /*3410*/  SHFL.BFLY PT, R15, R12, 0x8, 0x1f ;  /* 0x0d001f000c0f7f89 */ /* 0x000e2400000e0000 */
[----:B0-----:R-:W-:-:S05]  /*3420*/  FADD R15, R12, R15 ;  /* 0x0000000f0c0f7221 */ /* 0x001fca0000000000 */
[----:B------:R-:W0:Y:S02]  /*3430*/  SHFL.BFLY PT, R18, R15, 0x4, 0x1f ;  /* 0x0c801f000f127f89 */ /* 0x000e2400000e0000 */
[----:B0-----:R-:W-:-:S05]  /*3440*/  FADD R18, R15, R18 ;  /* 0x000000120f127221 */ /* 0x001fca0000000000 */
[----:B------:R-:W0:Y:S01]  /*3450*/  SHFL.BFLY PT, R19, R18, 0x2, 0x1f ;  /* 0x0c401f0012137f89 */ /* 0x000e2200000e0000 */
[C---:B------:R-:W-:Y:S02]  /*3460*/  FSETP.GT.AND P5, PT, |R21|.reuse, 8.50705917302346158658e+37, PT ;  /* 0x7e8000001500780b */ /* 0x040fe40003fa4200 */
[----:B------:R-:W-:Y:S01]  /*3470*/  FSETP.GEU.AND P4, PT, |R21|, 1.175494350822287508e-38, PT ;  /* 0x008000001500780b */ /* 0x000fe20003f8e200 */
[----:B------:R-:W1:Y:S01]  /*3480*/  REDUX.OR UR6, R22 ;  /* 0x00000000160673c4 */ /* 0x000e620000004000 */
[----:B0-----:R-:W-:-:S05]  /*3490*/  FADD R19, R18, R19 ;  /* 0x0000001312137221 */ /* 0x001fca0000000000 */
[----:B------:R-:W0:Y:S04]  /*34a0*/  SHFL.BFLY PT, R20, R19, 0x1, 0x1f ;  /* 0x0c201f0013147f89 */ /* 0x000e2800000e0000 */
[----:B------:R-:W-:-:S04]  /*34b0*/  @P5 FMUL R21, R21, 0.25 ;  /* 0x3e80000015155820 */ /* 0x000fc80000400000 */
[----:B------:R-:W-:-:S04]  /*34c0*/  @!P4 FMUL R21, R21, 16777216 ;  /* 0x4b8000001515c820 */ /* 0x000fc80000400000 */
[----:B------:R-:W2:Y:S01]  /*34d0*/  MUFU.RCP R12, R21 ;  /* 0x00000015000c7308 */ /* 0x000ea20000001000 */
[----:B------:R-:W-:Y:S01]  /*34e0*/  @P5 FMUL R7, R7, 0.25 ;  /* 0x3e80000007075820 */ /* 0x000fe20000400000 */
[----:B-1----:R-:W-:-:S03]  /*34f0*/  IMAD.U32 R5, RZ, RZ, UR6 ;  /* 0x00000006ff057e24 */ /* 0x002fc6000f8e00ff */
[----:B------:R-:W-:Y:S02]  /*3500*/  @!P4 FMUL R7, R7, 16777216 ;  /* 0x4b8000000707c820 */ /* 0x000fe40000400000 */
[----:B------:R-:W-:Y:S01]  /*3510*/  ISETP.NE.AND P4, PT, R5, RZ, PT ;  /* 0x000000ff0500720c */ /* 0x000fe20003f85270 */
[----:B------:R-:W-:-:S04]  /*3520*/  IMAD.HI R5, R16, 0x78787879, RZ ;  /* 0x7878787910057827 */ /* 0x000fc800078e02ff */
[----:B0-----:R-:W-:Y:S01]  /*3530*/  FADD R20, R19, R20 ;  /* 0x0000001413147221 */ /* 0x001fe20000000000 */
[----:B--2---:R-:W-:-:S04]  /*3540*/  FMUL R12, R12, R7 ;  /* 0x000000070c0c7220 */ /* 0x004fc80000400000 */
[C---:B------:R-:W-:Y:S02]  /*3550*/  FSETP.GT.AND P5, PT, |R20|.reuse, 8.50705917302346158658e+37, PT ;  /* 0x7e8000001400780b */ /* 0x040fe40003fa4200 */
[----:B------:R-:W-:Y:S02]  /*3560*/  FSETP.GEU.AND P6, PT, |R20|, 1.175494350822287508e-38, PT ;  /* 0x008000001400780b */ /* 0x000fe40003fce200 */
[----:B------:R-:W-:Y:S02]  /*3570*/  SEL R15, R12, RZ, P4 ;  /* 0x000000ff0c0f7207 */ /* 0x000fe40002000000 */
[----:B------:R-:W-:Y:S01]  /*3580*/  SHF.R.U32.HI R12, RZ, 0x1f, R5 ;  /* 0x0000001fff0c7819 */ /* 0x000fe20000011605 */
[----:B------:R-:W0:Y:S03]  /*3590*/  REDUX.OR UR6, R0 ;  /* 0x00000000000673c4 */ /* 0x000e260000004000 */
[----:B------:R-:W-:-:S03]  /*35a0*/  LEA.HI.SX32 R5, R5, R12, 0x1b ;  /* 0x0000000c05057211 */ /* 0x000fc600078fdaff */
[----:B------:R-:W-:Y:S02]  /*35b0*/  @P5 FMUL R20, R20, 0.25 ;  /* 0x3e80000014145820 */ /* 0x000fe40000400000 */
[----:B------:R-:W-:Y:S02]  /*35c0*/  IMAD R7, R5, -0x44, R16 ;  /* 0xffffffbc05077824 */ /* 0x000fe400078e0210 */
[----:B------:R-:W-:Y:S02]  /*35d0*/  @!P6 FMUL R20, R20, 16777216 ;  /* 0x4b8000001414e820 */ /* 0x000fe40000400000 */
[----:B------:R-:W-:Y:S02]  /*35e0*/  IMAD R12, R7, 0x11, R32 ;  /* 0x00000011070c7824 */ /* 0x000fe400078e0220 */
[----:B------:R-:W1:Y:S01]  /*35f0*/  MUFU.RCP R7, R20 ;  /* 0x0000001400077308 */ /* 0x000e620000001000 */
[----:B------:R-:W-:Y:S01]  /*3600*/  ISETP.NE.AND P4, PT, R40, RZ, PT ;  /* 0x000000ff2800720c */ /* 0x000fe20003f85270 */
[----:B------:R-:W-:Y:S01]  /*3610*/  @P5 FMUL R4, R4, 0.25 ;  /* 0x3e80000004045820 */ /* 0x000fe20000400000 */
[----:B------:R-:W-:-:S03]  /*3620*/  IMAD R19, R5, 0x4a0, R12 ;  /* 0x000004a005137824 */ /* 0x000fc600078e020c */
[----:B------:R-:W-:Y:S01]  /*3630*/  @!P6 FMUL R4, R4, 16777216 ;  /* 0x4b8000000404e820 */ /* 0x000fe20000400000 */
[----:B------:R-:W-:-:S04]  /*3640*/  IMAD.WIDE R18, R19, 0x4, R2 ;  /* 0x0000000413127825 */ /* 0x000fc800078e0202 */
[----:B0-----:R-:W-:Y:S02]  /*3650*/  IMAD.U32 R5, RZ, RZ, UR6 ;  /* 0x00000006ff057e24 */ /* 0x001fe4000f8e00ff */
[----:B-1----:R-:W-:Y:S01]  /*3660*/  FMUL R7, R7, R4 ;  /* 0x0000000407077220 */ /* 0x002fe20000400000 */
[----:B------:R-:W-:Y:S01]  /*3670*/  IMAD.HI R4, R14, 0x78787879, RZ ;  /* 0x787878790e047827 */ /* 0x000fe200078e02ff */
[----:B------:R0:W-:Y:S01]  /*3680*/  @P4 STG.E desc[UR4][R18.64], R15 ;  /* 0x0000000f12004986 */ /* 0x0001e2000c101904 */
[----:B------:R-:W-:-:S03]  /*3690*/  ISETP.NE.AND P4, PT, R5, RZ, PT ;  /* 0x000000ff0500720c */ /* 0x000fc60003f85270 */
[----:B------:R-:W-:-:S04]  /*36a0*/  SHF.R.U32.HI R5, RZ, 0x1f, R4 ;  /* 0x0000001fff057819 */ /* 0x000fc80000011604 */
[----:B------:R-:W-:Y:S02]  /*36b0*/  LEA.HI.SX32 R5, R4, R5, 0x1b ;  /* 0x0000000504057211 */ /* 0x000fe400078fdaff */
[----:B------:R-:W-:Y:S01]  /*36c0*/  SEL R21, R7, RZ, P4 ;  /* 0x000000ff07157207 */ /* 0x000fe20002000000 */
[----:B------:R-:W-:Y:S01]  /*36d0*/  FADD R13, R30, -R13 ;  /* 0x8000000d1e0d7221 */ /* 0x000fe20000000000 */
[----:B------:R-:W-:Y:S01]  /*36e0*/  ISETP.NE.AND P5, PT, R38, RZ, PT ;  /* 0x000000ff2600720c */ /* 0x000fe20003fa5270 */
[----:B------:R-:W-:Y:S02]  /*36f0*/  IMAD R7, R5, -0x44, R14 ;  /* 0xffffffbc05077824 */ /* 0x000fe400078e020e */
[----:B------:R-:W-:Y:S01]  /*3700*/  FMUL R13, R13, 1.4426950216293334961 ;  /* 0x3fb8aa3b0d0d7820 */ /* 0x000fe20000400000 */
[----:B------:R-:W-:Y:S01]  /*3710*/  FSETP.NEU.AND P4, PT, R30, -INF , P5 ;  /* 0xff8000001e00780b */ /* 0x000fe20002f8d000 */
[----:B------:R-:W-:-:S04]  /*3720*/  IMAD R4, R7, 0x11, R32 ;  /* 0x0000001107047824 */ /* 0x000fc800078e0220 */
[----:B0-----:R-:W-:Y:S01]  /*3730*/  IMAD R15, R5, 0x4a0, R4 ;  /* 0x000004a0050f7824 */ /* 0x001fe200078e0204 */
[----:B------:R-:W-:Y:S02]  /*3740*/  SEL R5, RZ, 0x1, !P4 ;  /* 0x00000001ff057807 */ /* 0x000fe40006000000 */
[----:B------:R-:W-:-:S13]  /*3750*/  FSETP.GEU.AND P4, PT, R13, -126, PT ;  /* 0xc2fc00000d00780b */ /* 0x000fda0003f8e000 */
[----:B------:R-:W-:-:S04]  /*3760*/  @!P4 FMUL R13, R13, 0.5 ;  /* 0x3f0000000d0dc820 */ /* 0x000fc80000400000 */
[----:B------:R-:W0:Y:S02]  /*3770*/  MUFU.EX2 R4, R13 ;  /* 0x0000000d00047308 */ /* 0x000e240000000800 */
[----:B0-----:R-:W-:-:S05]  /*3780*/  @!P4 FMUL R4, R4, R4 ;  /* 0x000000040404c220 */ /* 0x001fca0000400000 */
[----:B------:R-:W-:-:S05]  /*3790*/  FSEL R12, R4, RZ, P5 ;  /* 0x000000ff040c7208 */ /* 0x000fca0002800000 */
[----:B------:R-:W0:Y:S01]  /*37a0*/  SHFL.BFLY PT, R7, R12, 0x10, 0x1f ;  /* 0x0e001f000c077f89 */ /* 0x000e2200000e0000 */
[----:B------:R-:W-:Y:S01]  /*37b0*/  FADD R29, R24, -R29 ;  /* 0x8000001d181d7221 */ /* 0x000fe20000000000 */
[----:B------:R-:W-:-:S03]  /*37c0*/  ISETP.NE.AND P6, PT, R39, RZ, PT ;  /* 0x000000ff2700720c */ /* 0x000fc60003fc5270 */
[----:B------:R-:W-:Y:S01]  /*37d0*/  FMUL R29, R29, 1.4426950216293334961 ;  /* 0x3fb8aa3b1d1d7820 */ /* 0x000fe20000400000 */
[----:B------:R-:W-:-:S04]  /*37e0*/  IMAD.WIDE R14, R15, 0x4, R2 ;  /* 0x000000040f0e7825 */ /* 0x000fc800078e0202 */
[----:B------:R-:W-:-:S05]  /*37f0*/  FSETP.GEU.AND P4, PT, R29, -126, PT ;  /* 0xc2fc00001d00780b */ /* 0x000fca0003f8e000 */
[----:B------:R-:W-:Y:S01]  /*3800*/  @P6 STG.E desc[UR4][R14.64], R21 ;  /* 0x000000150e006986 */ /* 0x000fe2000c101904 */
[----:B0-----:R-:W-:-:S07]  /*3810*/  FADD R13, R12, R7 ;  /* 0x000000070c0d7221 */ /* 0x001fce0000000000 */
[----:B------:R-:W-:Y:S01]  /*3820*/  @!P4 FMUL R29, R29, 0.5 ;  /* 0x3f0000001d1dc820 */ /* 0x000fe20000400000 */
[----:B------:R-:W0:Y:S03]  /*3830*/  SHFL.BFLY PT, R14, R13, 0x8, 0x1f ;  /* 0x0d001f000d0e7f89 */ /* 0x000e2600000e0000 */
[----:B------:R-:W1:Y:S01]  /*3840*/  MUFU.EX2 R0, R29 ;  /* 0x0000001d00007308 */ /* 0x000e620000000800 */
[----:B------:R-:W-:-:S04]  /*3850*/  FADD R17, R26, -R17 ;  /* 0x800000111a117221 */ /* 0x000fc80000000000 */
[----:B------:R-:W-:Y:S01]  /*3860*/  FMUL R17, R17, 1.4426950216293334961 ;  /* 0x3fb8aa3b11117820 */ /* 0x000fe20000400000 */
[----:B-1----:R-:W-:-:S04]  /*3870*/  @!P4 FMUL R0, R0, R0 ;  /* 0x000000000000c220 */ /* 0x002fc80000400000 */
[----:B------:R-:W-:Y:S01]  /*3880*/  FSETP.GEU.AND P4, PT, R17, -126, PT ;  /* 0xc2fc00001100780b */ /* 0x000fe20003f8e000 */
[----:B0-----:R-:W-:-:S05]  /*3890*/  FADD R15, R13, R14 ;  /* 0x0000000e0d0f7221 */ /* 0x001fca0000000000 */
[----:B------:R-:W0:Y:S07]  /*38a0*/  SHFL.BFLY PT, R16, R15, 0x4, 0x1f ;  /* 0x0c801f000f107f89 */ /* 0x000e2e00000e0000 */
[----:B------:R-:W-:-:S04]  /*38b0*/  @!P4 FMUL R17, R17, 0.5 ;  /* 0x3f0000001111c820 */ /* 0x000fc80000400000 */
        /* <DEDUP_REMOVED lines=11> */
[----:B0-----:R-:W-:Y:S01]  /*3970*/  FADD R18, R13, R18 ;  /* 0x000000120d127221 */ /* 0x001fe20000000000 */
[----:B-1----:R-:W-:-:S03]  /*3980*/  @!P4 FMUL R12, R12, R12 ;  /* 0x0000000c0c0cc220 */ /* 0x002fc60000400000 */
[----:B------:R-:W-:Y:S01]  /*3990*/  FSETP.GEU.AND P4, PT, R14, -126, PT ;  /* 0xc2fc00000e00780b */ /* 0x000fe20003f8e000 */
[----:B------:R-:W0:-:S12]  /*39a0*/  SHFL.BFLY PT, R15, R18, 0x1, 0x1f ;  /* 0x0c201f00120f7f89 */ /* 0x000e1800000e0000 */
[----:B------:R-:W-:-:S04]  /*39b0*/  @!P4 FMUL R14, R14, 0.5 ;  /* 0x3f0000000e0ec820 */ /* 0x000fc80000400000 */
[----:B------:R1:W2:Y:S02]  /*39c0*/  MUFU.EX2 R6, R14 ;  /* 0x0000000e00067308 */ /* 0x0002a40000000800 */
[----:B-1----:R-:W-:-:S04]  /*39d0*/  IMAD.HI R14, R11, 0x78787879, RZ ;  /* 0x787878790b0e7827 */ /* 0x002fc800078e02ff */
[----:B0-----:R-:W-:Y:S01]  /*39e0*/  FADD R13, R18, R15 ;  /* 0x0000000f120d7221 */ /* 0x001fe20000000000 */
[----:B------:R-:W-:-:S04]  /*39f0*/  SHF.R.U32.HI R15, RZ, 0x1f, R14 ;  /* 0x0000001fff0f7819 */ /* 0x000fc8000001160e */
[----:B------:R-:W-:-:S05]  /*3a00*/  LEA.HI.SX32 R14, R14, R15, 0x1b ;  /* 0x0000000f0e0e7211 */ /* 0x000fca00078fdaff */
[----:B------:R-:W-:-:S04]  /*3a10*/  IMAD R11, R14, -0x44, R11 ;  /* 0xffffffbc0e0b7824 */ /* 0x000fc800078e020b */
[----:B------:R-:W-:-:S04]  /*3a20*/  IMAD R11, R11, 0x11, R32 ;  /* 0x000000110b0b7824 */ /* 0x000fc800078e0220 */
[----:B------:R-:W-:Y:S02]  /*3a30*/  IMAD R11, R14, 0x4a0, R11 ;  /* 0x000004a00e0b7824 */ /* 0x000fe400078e020b */
[----:B------:R-:W-:-:S05]  /*3a40*/  IMAD.HI R14, R23, 0x78787879, RZ ;  /* 0x78787879170e7827 */ /* 0x000fca00078e02ff */
        /* <DEDUP_REMOVED lines=24> */
[----:B------:R-:W-:Y:S02]  /*3bd0*/  SHF.R.U32.HI R23, RZ, 0x1f, R14 ;  /* 0x0000001fff177819 */ /* 0x000fe4000001160e */
[----:B------:R-:W-:Y:S02]  /*3be0*/  ISETP.NE.AND P6, PT, R43, RZ, PT ;  /* 0x000000ff2b00720c */ /* 0x000fe40003fc5270 */
[----:B------:R-:W-:-:S05]  /*3bf0*/  LEA.HI.SX32 R23, R14, R23, 0x1b ;  /* 0x000000170e177211 */ /* 0x000fca00078fdaff */
[----:B------:R-:W-:Y:S01]  /*3c00*/  IMAD R25, R23, -0x44, R8 ;  /* 0xffffffbc17197824 */ /* 0x000fe200078e0208 */
[----:B------:R-:W-:Y:S01]  /*3c10*/  FSEL R8, R0, RZ, P6 ;  /* 0x000000ff00087208 */ /* 0x000fe20003000000 */
[----:B------:R-:W-:Y:S02]  /*3c20*/  FADD R10, R9, -R10 ;  /* 0x8000000a090a7221 */ /* 0x000fe40000000000 */
[----:B------:R-:W-:Y:S02]  /*3c30*/  IMAD R32, R25, 0x11, R32 ;  /* 0x0000001119207824 */ /* 0x000fe400078e0220 */
[----:B------:R-:W0:Y:S01]  /*3c40*/  SHFL.BFLY PT, R25, R8, 0x10, 0x1f ;  /* 0x0e001f0008197f89 */ /* 0x000e2200000e0000 */
[----:B------:R-:W-:Y:S01]  /*3c50*/  FMUL R16, R10, 1.4426950216293334961 ;  /* 0x3fb8aa3b0a107820 */ /* 0x000fe20000400000 */
[----:B--2---:R-:W-:Y:S01]  /*3c60*/  @!P4 FMUL R6, R6, R6 ;  /* 0x000000060606c220 */ /* 0x004fe20000400000 */
[----:B------:R-:W-:-:S03]  /*3c70*/  FSEL R14, R7, RZ, P3 ;  /* 0x000000ff070e7208 */ /* 0x000fc60001800000 */
[C---:B------:R-:W-:Y:S02]  /*3c80*/  FSETP.GEU.AND P4, PT, R16.reuse, -126, PT ;  /* 0xc2fc00001000780b */ /* 0x040fe40003f8e000 */
[----:B------:R-:W1:Y:S11]  /*3c90*/  SHFL.BFLY PT, R27, R14, 0x10, 0x1f ;  /* 0x0e001f000e1b7f89 */ /* 0x000e7600000e0000 */
[----:B------:R-:W-:Y:S01]  /*3ca0*/  @!P4 FMUL R16, R16, 0.5 ;  /* 0x3f0000001010c820 */ /* 0x000fe20000400000 */
[----:B0-----:R-:W-:-:S03]  /*3cb0*/  FADD R25, R8, R25 ;  /* 0x0000001908197221 */ /* 0x001fc60000000000 */
[----:B------:R0:W2:Y:S02]  /*3cc0*/  MUFU.EX2 R10, R16 ;  /* 0x00000010000a7308 */ /* 0x0000a40000000800 */
[----:B0-----:R-:W0:Y:S01]  /*3cd0*/  SHFL.BFLY PT, R16, R25, 0x8, 0x1f ;  /* 0x0d001f0019107f89 */ /* 0x001e2200000e0000 */
[----:B-1----:R-:W-:-:S05]  /*3ce0*/  FADD R20, R14, R27 ;  /* 0x0000001b0e147221 */ /* 0x002fca0000000000 */
[----:B------:R-:W1:Y:S01]  /*3cf0*/  SHFL.BFLY PT, R29, R20, 0x8, 0x1f ;  /* 0x0d001f00141d7f89 */ /* 0x000e6200000e0000 */
[----:B0-----:R-:W-:Y:S01]  /*3d00*/  FADD R18, R25, R16 ;  /* 0x0000001019127221 */ /* 0x001fe20000000000 */
[----:B------:R-:W-:-:S04]  /*3d10*/  FSEL R16, R12, RZ, P2 ;  /* 0x000000ff0c107208 */ /* 0x000fc80001000000 */
[----:B------:R-:W0:Y:S04]  /*3d20*/  SHFL.BFLY PT, R27, R18, 0x4, 0x1f ;  /* 0x0c801f00121b7f89 */ /* 0x000e2800000e0000 */
[----:B------:R-:W3:Y:S01]  /*3d30*/  SHFL.BFLY PT, R31, R16, 0x10, 0x1f ;  /* 0x0e001f00101f7f89 */ /* 0x000ee200000e0000 */
[----:B-1----:R-:W-:Y:S01]  /*3d40*/  FADD R29, R20, R29 ;  /* 0x0000001d141d7221 */ /* 0x002fe20000000000 */
[----:B------:R-:W-:-:S04]  /*3d50*/  FSEL R8, R6, RZ, P1 ;  /* 0x000000ff06087208 */ /* 0x000fc80000800000 */
[----:B------:R-:W1:Y:S04]  /*3d60*/  SHFL.BFLY PT, R22, R29, 0x4, 0x1f ;  /* 0x0c801f001d167f89 */ /* 0x000e6800000e0000 */
[----:B------:R-:W4:Y:S01]  /*3d70*/  SHFL.BFLY PT, R37, R8, 0x10, 0x1f ;  /* 0x0e001f0008257f89 */ /* 0x000f2200000e0000 */
[----:B0-----:R-:W-:Y:S01]  /*3d80*/  FADD R27, R18, R27 ;  /* 0x0000001b121b7221 */ /* 0x001fe20000000000 */
[----:B---3--:R-:W-:-:S04]  /*3d90*/  FADD R25, R16, R31 ;  /* 0x0000001f10197221 */ /* 0x008fc80000000000 */
[----:B------:R-:W0:Y:S01]  /*3da0*/  SHFL.BFLY PT, R20, R27, 0x2, 0x1f ;  /* 0x0c401f001b147f89 */ /* 0x000e2200000e0000 */
[----:B--2---:R-:W-:-:S03]  /*3db0*/  @!P4 FMUL R10, R10, R10 ;  /* 0x0000000a0a0ac220 */ /* 0x004fc60000400000 */
[----:B------:R-:W2:Y:S01]  /*3dc0*/  SHFL.BFLY PT, R28, R25, 0x8, 0x1f ;  /* 0x0d001f00191c7f89 */ /* 0x000ea200000e0000 */
[C---:B------:R-:W-:Y:S02]  /*3dd0*/  FSETP.GT.AND P4, PT, |R13|.reuse, 8.50705917302346158658e+37, PT ;  /* 0x7e8000000d00780b */ /* 0x040fe40003f84200 */
[----:B------:R-:W-:Y:S01]  /*3de0*/  FSETP.GEU.AND P5, PT, |R13|, 1.175494350822287508e-38, PT ;  /* 0x008000000d00780b */ /* 0x000fe20003fae200 */
[----:B-1----:R-:W-:Y:S01]  /*3df0*/  FADD R22, R29, R22 ;  /* 0x000000161d167221 */ /* 0x002fe20000000000 */
[----:B------:R-:W-:Y:S01]  /*3e00*/  FSEL R14, R10, RZ, P0 ;  /* 0x000000ff0a0e7208 */ /* 0x000fe20000000000 */
[----:B------:R-:W1:Y:S01]  /*3e10*/  REDUX.OR UR6, R5 ;  /* 0x00000000050673c4 */ /* 0x000e620000004000 */
[----:B----4-:R-:W-:Y:S02]  /*3e20*/  FADD R37, R8, R37 ;  /* 0x0000002508257221 */ /* 0x010fe40000000000 */
[----:B------:R-:W3:Y:S04]  /*3e30*/  SHFL.BFLY PT, R31, R22, 0x2, 0x1f ;  /* 0x0c401f00161f7f89 */ /* 0x000ee800000e0000 */
[----:B------:R-:W4:Y:S01]  /*3e40*/  SHFL.BFLY PT, R39, R14, 0x10, 0x1f ;  /* 0x0e001f000e277f89 */ /* 0x000f2200000e0000 */
[----:B------:R-:W-:-:S03]  /*3e50*/  @P4 FMUL R13, R13, 0.25 ;  /* 0x3e8000000d0d4820 */ /* 0x000fc60000400000 */
[----:B------:R-:W5:Y:S01]  /*3e60*/  SHFL.BFLY PT, R16, R37, 0x8, 0x1f ;  /* 0x0d001f0025107f89 */ /* 0x000f6200000e0000 */
[----:B------:R-:W-:Y:S01]  /*3e70*/  @!P5 FMUL R13, R13, 16777216 ;  /* 0x4b8000000d0dd820 */ /* 0x000fe20000400000 */
[----:B0-----:R-:W-:Y:S01]  /*3e80*/  FADD R20, R27, R20 ;  /* 0x000000141b147221 */ /* 0x001fe20000000000 */
[----:B--2---:R-:W-:-:S04]  /*3e90*/  FADD R28, R25, R28 ;  /* 0x0000001c191c7221 */ /* 0x004fc80000000000 */
[----:B------:R-:W0:Y:S01]  /*3ea0*/  MUFU.RCP R13, R13 ;  /* 0x0000000d000d7308 */ /* 0x000e220000001000 */
[----:B------:R-:W2:Y:S01]  /*3eb0*/  SHFL.BFLY PT, R25, R20, 0x1, 0x1f ;  /* 0x0c201f0014197f89 */ /* 0x000ea200000e0000 */
[----:B------:R-:W-:-:S03]  /*3ec0*/  @P4 FMUL R4, R4, 0.25 ;  /* 0x3e80000004044820 */ /* 0x000fc60000400000 */
[----:B------:R-:W2:Y:S01]  /*3ed0*/  SHFL.BFLY PT, R27, R28, 0x4, 0x1f ;  /* 0x0c801f001c1b7f89 */ /* 0x000ea200000e0000 */
[----:B-1----:R-:W-:Y:S02]  /*3ee0*/  IMAD.U32 R29, RZ, RZ, UR6 ;  /* 0x00000006ff1d7e24 */ /* 0x002fe4000f8e00ff */
[----:B------:R-:W-:Y:S01]  /*3ef0*/  @!P5 FMUL R4, R4, 16777216 ;  /* 0x4b8000000404d820 */ /* 0x000fe20000400000 */
[----:B---3--:R-:W-:Y:S01]  /*3f00*/  FADD R31, R22, R31 ;  /* 0x0000001f161f7221 */ /* 0x008fe20000000000 */
[----:B------:R-:W-:Y:S01]  /*3f10*/  ISETP.NE.AND P5, PT, R38, RZ, PT ;  /* 0x000000ff2600720c */ /* 0x000fe20003fa5270 */
[----:B----4-:R-:W-:Y:S01]  /*3f20*/  FADD R39, R14, R39 ;  /* 0x000000270e277221 */ /* 0x010fe20000000000 */
[----:B------:R-:W-:Y:S01]  /*3f30*/  ISETP.NE.AND P4, PT, R29, RZ, PT ;  /* 0x000000ff1d00720c */ /* 0x000fe20003f85270 */
[----:B0-----:R-:W-:Y:S01]  /*3f40*/  FMUL R14, R13, R4 ;  /* 0x000000040d0e7220 */ /* 0x001fe20000400000 */
[----:B------:R-:W0:Y:S01]  /*3f50*/  SHFL.BFLY PT, R8, R31, 0x1, 0x1f ;  /* 0x0c201f001f087f89 */ /* 0x000e2200000e0000 */
[----:B-----5:R-:W-:Y:S01]  /*3f60*/  FADD R16, R37, R16 ;  /* 0x0000001025107221 */ /* 0x020fe20000000000 */
[----:B------:R-:W-:-:S02]  /*3f70*/  IMAD.WIDE R4, R11, 0x4, R2 ;  /* 0x000000040b047825 */ /* 0x000fc400078e0202 */
[----:B------:R-:W-:Y:S02]  /*3f80*/  SEL R37, R14, RZ, P4 ;  /* 0x000000ff0e257207 */ /* 0x000fe40002000000 */
[----:B------:R-:W-:Y:S01]  /*3f90*/  FSETP.NEU.AND P4, PT, R24, -INF , P6 ;  /* 0xff8000001800780b */ /* 0x000fe2000378d000 */
[----:B------:R-:W1:Y:S01]  /*3fa0*/  SHFL.BFLY PT, R29, R16, 0x4, 0x1f ;  /* 0x0c801f00101d7f89 */ /* 0x000e6200000e0000 */
[----:B--2---:R-:W-:Y:S02]  /*3fb0*/  FADD R20, R20, R25 ;  /* 0x0000001914147221 */ /* 0x004fe40000000000 */
[----:B------:R-:W-:Y:S01]  /*3fc0*/  SEL R13, RZ, 0x1, !P4 ;  /* 0x00000001ff0d7807 */ /* 0x000fe20006000000 */
[----:B------:R-:W2:Y:S04]  /*3fd0*/  SHFL.BFLY PT, R18, R39, 0x8, 0x1f ;  /* 0x0d001f0027127f89 */ /* 0x000ea800000e0000 */
[----:B------:R-:W-:Y:S01]  /*3fe0*/  @P5 STG.E desc[UR4][R4.64], R37 ;  /* 0x0000002504005986 */ /* 0x000fe2000c101904 */
[C---:B------:R-:W-:Y:S01]  /*3ff0*/  FSETP.GT.AND P5, PT, |R20|.reuse, 8.50705917302346158658e+37, PT ;  /* 0x7e8000001400780b */ /* 0x040fe20003fa4200 */
[----:B------:R-:W3:Y:S01]  /*4000*/  REDUX.OR UR6, R13 ;  /* 0x000000000d0673c4 */ /* 0x000ee20000004000 */
[----:B------:R-:W-:Y:S01]  /*4010*/  FSETP.GEU.AND P4, PT, |R20|, 1.175494350822287508e-38, PT ;  /* 0x008000001400780b */ /* 0x000fe20003f8e200 */
[----:B------:R-:W-:-:S05]  /*4020*/  FADD R27, R28, R27 ;  /* 0x0000001b1c1b7221 */ /* 0x000fca0000000000 */
[----:B------:R-:W4:Y:S01]  /*4030*/  SHFL.BFLY PT, R14, R27, 0x2, 0x1f ;  /* 0x0c401f001b0e7f89 */ /* 0x000f2200000e0000 */
[----:B0-----:R-:W-:-:S04]  /*4040*/  FADD R8, R31, R8 ;  /* 0x000000081f087221 */ /* 0x001fc80000000000 */
[----:B------:R-:W-:Y:S01]  /*4050*/  @P5 FMUL R20, R20, 0.25 ;  /* 0x3e80000014145820 */ /* 0x000fe20000400000 */
[----:B------:R-:W-:Y:S01]  /*4060*/  @P5 FMUL R0, R0, 0.25 ;  /* 0x3e80000000005820 */ /* 0x000fe20000400000 */
[----:B------:R-:W-:Y:S02]  /*4070*/  FSETP.NEU.AND P5, PT, R26, -INF , P3 ;  /* 0xff8000001a00780b */ /* 0x000fe40001fad000 */
[----:B------:R-:W-:Y:S01]  /*4080*/  @!P4 FMUL R20, R20, 16777216 ;  /* 0x4b8000001414c820 */ /* 0x000fe20000400000 */
[----:B------:R-:W-:Y:S01]  /*4090*/  @!P4 FMUL R0, R0, 16777216 ;  /* 0x4b8000000000c820 */ /* 0x000fe20000400000 */
[----:B------:R-:W-:Y:S01]  /*40a0*/  FSETP.GT.AND P4, PT, |R8|, 8.50705917302346158658e+37, PT ;  /* 0x7e8000000800780b */ /* 0x000fe20003f84200 */
[----:B-1----:R-:W-:Y:S01]  /*40b0*/  FADD R29, R16, R29 ;  /* 0x0000001d101d7221 */ /* 0x002fe20000000000 */
[----:B------:R-:W-:Y:S01]  /*40c0*/  SEL R16, RZ, 0x1, !P5 ;  /* 0x00000001ff107807 */ /* 0x000fe20006800000 */
[----:B--2---:R-:W-:Y:S01]  /*40d0*/  FADD R18, R39, R18 ;  /* 0x0000001227127221 */ /* 0x004fe20000000000 */
[----:B------:R-:W-:Y:S01]  /*40e0*/  FSETP.GEU.AND P5, PT, |R8|, 1.175494350822287508e-38, PT ;  /* 0x008000000800780b */ /* 0x000fe20003fae200 */
[----:B---3--:R-:W-:-:S03]  /*40f0*/  IMAD.U32 R22, RZ, RZ, UR6 ;  /* 0x00000006ff167e24 */ /* 0x008fc6000f8e00ff */
[----:B------:R-:W0:Y:S01]  /*4100*/  SHFL.BFLY PT, R11, R18, 0x4, 0x1f ;  /* 0x0c801f00120b7f89 */ /* 0x000e2200000e0000 */
[----:B------:R-:W1:Y:S03]  /*4110*/  REDUX.OR UR6, R16 ;  /* 0x00000000100673c4 */ /* 0x000e660000004000 */
[----:B------:R-:W2:Y:S01]  /*4120*/  SHFL.BFLY PT, R4, R29, 0x2, 0x1f ;  /* 0x0c401f001d047f89 */ /* 0x000ea200000e0000 */
[----:B------:R-:W-:Y:S01]  /*4130*/  @P4 FMUL R8, R8, 0.25 ;  /* 0x3e80000008084820 */ /* 0x000fe20000400000 */
[----:B----4-:R-:W-:Y:S01]  /*4140*/  FADD R14, R27, R14 ;  /* 0x0000000e1b0e7221 */ /* 0x010fe20000000000 */
[----:B------:R-:W3:Y:S02]  /*4150*/  MUFU.RCP R25, R20 ;  /* 0x0000001400197308 */ /* 0x000ee40000001000 */
[----:B------:R-:W-:Y:S02]  /*4160*/  @!P5 FMUL R8, R8, 16777216 ;  /* 0x4b8000000808d820 */ /* 0x000fe40000400000 */
[----:B------:R-:W4:Y:S04]  /*4170*/  SHFL.BFLY PT, R5, R14, 0x1, 0x1f ;  /* 0x0c201f000e057f89 */ /* 0x000f2800000e0000 */
[----:B------:R-:W5:Y:S01]  /*4180*/  MUFU.RCP R8, R8 ;  /* 0x0000000800087308 */ /* 0x000f620000001000 */
[----:B------:R-:W-:-:S04]  /*4190*/  @P4 FMUL R7, R7, 0.25 ;  /* 0x3e80000007074820 */ /* 0x000fc80000400000 */
[----:B------:R-:W-:Y:S01]  /*41a0*/  @!P5 FMUL R7, R7, 16777216 ;  /* 0x4b8000000707d820 */ /* 0x000fe20000400000 */
[----:B------:R-:W-:Y:S01]  /*41b0*/  ISETP.NE.AND P5, PT, R22, RZ, PT ;  /* 0x000000ff1600720c */ /* 0x000fe20003fa5270 */
[----:B---3--:R-:W-:Y:S01]  /*41c0*/  FMUL R25, R25, R0 ;  /* 0x0000000019197220 */ /* 0x008fe20000400000 */
[----:B0-----:R-:W-:Y:S01]  /*41d0*/  FADD R18, R18, R11 ;  /* 0x0000000b12127221 */ /* 0x001fe20000000000 */
[----:B-1----:R-:W-:Y:S02]  /*41e0*/  IMAD.U32 R24, RZ, RZ, UR6 ;  /* 0x00000006ff187e24 */ /* 0x002fe4000f8e00ff */
[----:B--2---:R-:W-:Y:S02]  /*41f0*/  FADD R4, R29, R4 ;  /* 0x000000041d047221 */ /* 0x004fe40000000000 */
[----:B------:R-:W0:Y:S01]  /*4200*/  SHFL.BFLY PT, R13, R18, 0x2, 0x1f ;  /* 0x0c401f00120d7f89 */ /* 0x000e2200000e0000 */
[----:B-----5:R-:W-:Y:S01]  /*4210*/  FMUL R7, R8, R7 ;  /* 0x0000000708077220 */ /* 0x020fe20000400000 */
[----:B------:R-:W-:-:S02]  /*4220*/  ISETP.NE.AND P4, PT, R24, RZ, PT ;  /* 0x000000ff1800720c */ /* 0x000fc40003f85270 */
[----:B------:R-:W-:Y:S02]  /*4230*/  SEL R29, R25, RZ, P5 ;  /* 0x000000ff191d7207 */ /* 0x000fe40002800000 */
[----:B------:R-:W-:Y:S02]  /*4240*/  FSETP.NEU.AND P5, PT, R33, -INF , P2 ;  /* 0xff8000002100780b */ /* 0x000fe400017ad000 */
[----:B------:R-:W-:Y:S02]  /*4250*/  SEL R31, R7, RZ, P4 ;  /* 0x000000ff071f7207 */ /* 0x000fe40002000000 */
[----:B------:R-:W-:Y:S01]  /*4260*/  SEL R7, RZ, 0x1, !P5 ;  /* 0x00000001ff077807 */ /* 0x000fe20006800000 */
[----:B----4-:R-:W-:Y:S01]  /*4270*/  FADD R5, R14, R5 ;  /* 0x000000050e057221 */ /* 0x010fe20000000000 */
[----:B------:R-:W1:Y:S02]  /*4280*/  SHFL.BFLY PT, R11, R4, 0x1, 0x1f ;  /* 0x0c201f00040b7f89 */ /* 0x000e6400000e0000 */
[----:B------:R-:W2:Y:S02]  /*4290*/  REDUX.OR UR6, R7 ;  /* 0x00000000070673c4 */ /* 0x000ea40000004000 */
[----:B------:R-:W-:-:S02]  /*42a0*/  FSETP.GT.AND P4, PT, |R5|, 8.50705917302346158658e+37, PT ;  /* 0x7e8000000500780b */ /* 0x000fc40003f84200 */
[----:B------:R-:W-:Y:S01]  /*42b0*/  FSETP.GEU.AND P5, PT, |R5|, 1.175494350822287508e-38, PT ;  /* 0x008000000500780b */ /* 0x000fe20003fae200 */
[----:B0-----:R-:W-:-:S10]  /*42c0*/  FADD R13, R18, R13 ;  /* 0x0000000d120d7221 */ /* 0x001fd40000000000 */
[----:B------:R-:W-:Y:S01]  /*42d0*/  @P4 FMUL R5, R5, 0.25 ;  /* 0x3e80000005054820 */ /* 0x000fe20000400000 */
[----:B------:R-:W-:Y:S01]  /*42e0*/  @P4 FMUL R12, R12, 0.25 ;  /* 0x3e8000000c0c4820 */ /* 0x000fe20000400000 */
[----:B------:R-:W-:Y:S01]  /*42f0*/  FSETP.NEU.AND P4, PT, R35, -INF , P1 ;  /* 0xff8000002300780b */ /* 0x000fe20000f8d000 */
[----:B------:R-:W0:Y:S03]  /*4300*/  SHFL.BFLY PT, R0, R13, 0x1, 0x1f ;  /* 0x0c201f000d007f89 */ /* 0x000e2600000e0000 */
[----:B------:R-:W-:Y:S01]  /*4310*/  SEL R8, RZ, 0x1, !P4 ;  /* 0x00000001ff087807 */ /* 0x000fe20006000000 */
[----:B-1----:R-:W-:Y:S01]  /*4320*/  FADD R4, R4, R11 ;  /* 0x0000000b04047221 */ /* 0x002fe20000000000 */
[----:B--2---:R-:W-:Y:S02]  /*4330*/  IMAD.U32 R11, RZ, RZ, UR6 ;  /* 0x00000006ff0b7e24 */ /* 0x004fe4000f8e00ff */
[----:B------:R-:W1:Y:S01]  /*4340*/  REDUX.OR UR6, R8 ;  /* 0x00000000080673c4 */ /* 0x000e620000004000 */
[----:B------:R-:W-:Y:S01]  /*4350*/  @!P5 FMUL R5, R5, 16777216 ;  /* 0x4b8000000505d820 */ /* 0x000fe20000400000 */
[----:B------:R-:W-:Y:S01]  /*4360*/  @!P5 FMUL R12, R12, 16777216 ;  /* 0x4b8000000c0cd820 */ /* 0x000fe20000400000 */
[----:B------:R-:W-:-:S02]  /*4370*/  FSETP.GT.AND P5, PT, |R4|, 8.50705917302346158658e+37, PT ;  /* 0x7e8000000400780b */ /* 0x000fc40003fa4200 */
[----:B------:R-:W-:Y:S01]  /*4380*/  FSETP.GEU.AND P4, PT, |R4|, 1.175494350822287508e-38, PT ;  /* 0x008000000400780b */ /* 0x000fe20003f8e200 */
[----:B0-----:R-:W-:-:S10]  /*4390*/  FADD R0, R13, R0 ;  /* 0x000000000d007221 */ /* 0x001fd40000000000 */
[----:B------:R-:W-:Y:S01]  /*43a0*/  @P5 FMUL R4, R4, 0.25 ;  /* 0x3e80000004045820 */ /* 0x000fe20000400000 */
[----:B------:R-:W-:Y:S01]  /*43b0*/  @P5 FMUL R6, R6, 0.25 ;  /* 0x3e80000006065820 */ /* 0x000fe20000400000 */
[----:B------:R-:W-:Y:S02]  /*43c0*/  FSETP.NEU.AND P5, PT, R9, -INF , P0 ;  /* 0xff8000000900780b */ /* 0x000fe400007ad000 */
[----:B------:R-:W-:Y:S01]  /*43d0*/  @!P4 FMUL R4, R4, 16777216 ;  /* 0x4b8000000404c820 */ /* 0x000fe20000400000 */
[----:B------:R-:W-:Y:S01]  /*43e0*/  @!P4 FMUL R6, R6, 16777216 ;  /* 0x4b8000000606c820 */ /* 0x000fe20000400000 */
[C---:B------:R-:W-:Y:S02]  /*43f0*/  FSETP.GT.AND P4, PT, |R0|.reuse, 8.50705917302346158658e+37, PT ;  /* 0x7e8000000000780b */ /* 0x040fe40003f84200 */
[----:B------:R-:W-:Y:S01]  /*4400*/  SEL R9, RZ, 0x1, !P5 ;  /* 0x00000001ff097807 */ /* 0x000fe20006800000 */
[----:B-1----:R-:W-:Y:S01]  /*4410*/  IMAD.U32 R13, RZ, RZ, UR6 ;  /* 0x00000006ff0d7e24 */ /* 0x002fe2000f8e00ff */
[----:B------:R-:W-:-:S02]  /*4420*/  FSETP.GEU.AND P5, PT, |R0|, 1.175494350822287508e-38, PT ;  /* 0x008000000000780b */ /* 0x000fc40003fae200 */
[----:B------:R-:W0:Y:S01]  /*4430*/  REDUX.OR UR6, R9 ;  /* 0x00000000090673c4 */ /* 0x000e220000004000 */
[----:B------:R-:W1:Y:S06]  /*4440*/  MUFU.RCP R5, R5 ;  /* 0x0000000500057308 */ /* 0x000e6c0000001000 */
[----:B------:R-:W-:Y:S02]  /*4450*/  @P4 FMUL R0, R0, 0.25 ;  /* 0x3e80000000004820 */ /* 0x000fe40000400000 */
[----:B------:R-:W2:Y:S02]  /*4460*/  MUFU.RCP R25, R4 ;  /* 0x0000000400197308 */ /* 0x000ea40000001000 */
[----:B------:R-:W-:-:S06]  /*4470*/  @!P5 FMUL R0, R0, 16777216 ;  /* 0x4b8000000000d820 */ /* 0x000fcc0000400000 */
[----:B------:R-:W3:Y:S01]  /*4480*/  MUFU.RCP R27, R0 ;  /* 0x00000000001b7308 */ /* 0x000ee20000001000 */
[----:B-1----:R-:W-:Y:S01]  /*4490*/  FMUL R12, R5, R12 ;  /* 0x0000000c050c7220 */ /* 0x002fe20000400000 */
[----:B------:R-:W-:Y:S01]  /*44a0*/  @P4 FMUL R10, R10, 0.25 ;  /* 0x3e8000000a0a4820 */ /* 0x000fe20000400000 */
[----:B------:R-:W-:Y:S01]  /*44b0*/  ISETP.NE.AND P4, PT, R11, RZ, PT ;  /* 0x000000ff0b00720c */ /* 0x000fe20003f85270 */
[----:B0-----:R-:W-:Y:S02]  /*44c0*/  IMAD.U32 R7, RZ, RZ, UR6 ;  /* 0x00000006ff077e24 */ /* 0x001fe4000f8e00ff */
[----:B------:R-:W-:Y:S01]  /*44d0*/  @!P5 FMUL R10, R10, 16777216 ;  /* 0x4b8000000a0ad820 */ /* 0x000fe20000400000 */
[----:B------:R-:W-:Y:S01]  /*44e0*/  SEL R33, R12, RZ, P4 ;  /* 0x000000ff0c217207 */ /* 0x000fe20002000000 */
[----:B--2---:R-:W-:Y:S01]  /*44f0*/  FMUL R25, R25, R6 ;  /* 0x0000000619197220 */ /* 0x004fe20000400000 */
[----:B------:R-:W-:Y:S01]  /*4500*/  ISETP.NE.AND P4, PT, R13, RZ, PT ;  /* 0x000000ff0d00720c */ /* 0x000fe20003f85270 */
[----:B------:R-:W-:Y:S01]  /*4510*/  IMAD.WIDE R4, R15, 0x4, R2 ;  /* 0x000000040f047825 */ /* 0x000fe200078e0202 */
[----:B------:R-:W-:-:S03]  /*4520*/  ISETP.NE.AND P5, PT, R7, RZ, PT ;  /* 0x000000ff0700720c */ /* 0x000fc60003fa5270 */
[----:B---3--:R-:W-:Y:S01]  /*4530*/  FMUL R27, R27, R10 ;  /* 0x0000000a1b1b7220 */ /* 0x008fe20000400000 */
[----:B------:R-:W-:Y:S01]  /*4540*/  IMAD.WIDE R6, R17, 0x4, R2 ;  /* 0x0000000411067825 */ /* 0x000fe200078e0202 */
[----:B------:R-:W-:-:S03]  /*4550*/  SEL R25, R25, RZ, P4 ;  /* 0x000000ff19197207 */ /* 0x000fc60002000000 */
[--C-:B------:R-:W-:Y:S01]  /*4560*/  IMAD.WIDE R8, R19, 0x4, R2.reuse ;  /* 0x0000000413087825 */ /* 0x100fe200078e0202 */
[----:B------:R0:W-:Y:S03]  /*4570*/  @P6 STG.E desc[UR4][R4.64], R29 ;  /* 0x0000001d04006986 */ /* 0x0001e6000c101904 */
[----:B------:R-:W-:Y:S01]  /*4580*/  IMAD.WIDE R10, R21, 0x4, R2 ;  /* 0x00000004150a7825 */ /* 0x000fe200078e0202 */
[----:B------:R0:W-:Y:S03]  /*4590*/  @P3 STG.E desc[UR4][R6.64], R31 ;  /* 0x0000001f06003986 */ /* 0x0001e6000c101904 */
[----:B------:R-:W-:Y:S01]  /*45a0*/  IMAD R23, R23, 0x4a0, R32 ;  /* 0x000004a017177824 */ /* 0x000fe200078e0220 */
[----:B------:R0:W-:Y:S01]  /*45b0*/  @P2 STG.E desc[UR4][R8.64], R33 ;  /* 0x0000002108002986 */ /* 0x0001e2000c101904 */
[----:B------:R-:W-:-:S03]  /*45c0*/  SEL R27, R27, RZ, P5 ;  /* 0x000000ff1b1b7207 */ /* 0x000fc60002800000 */
[----:B------:R0:W-:Y:S01]  /*45d0*/  @P1 STG.E desc[UR4][R10.64], R25 ;  /* 0x000000190a001986 */ /* 0x0001e2000c101904 */
[----:B------:R-:W-:Y:S01]  /*45e0*/  IMAD.WIDE R2, R23, 0x4, R2 ;  /* 0x0000000417027825 */ /* 0x000fe200078e0202 */
[----:B0-----:R-:W-:Y:S06]  /*45f0*/  @!P0 EXIT ;  /* 0x000000000000894d */ /* 0x001fec0003800000 */
[----:B------:R-:W-:Y:S01]  /*4600*/  STG.E desc[UR4][R2.64], R27 ;  /* 0x0000001b02007986 */ /* 0x000fe2000c101904 */
[----:B------:R-:W-:Y:S05]  /*4610*/  EXIT ;  /* 0x000000000000794d */ /* 0x000fea0003800000 */
.L_x_0:
[----:B------:R-:W-:-:S00]  /*4620*/  BRA `(.L_x_0) ;  /* 0xfffffffc00fc7947 */ /* 0x000fc0000383ffff */
[----:B------:R-:W-:-:S00]  /*4630*/  NOP ;  /* 0x0000000000007918 */ /* 0x000fc00000000000 */
        /* <DEDUP_REMOVED lines=12> */
.L_x_1:


//--------------------- .nv.constant0.triton_per_fused__safe_softmax_5 --------------------------
	.section	.nv.constant0.triton_per_fused__safe_softmax_5,"a",@progbits
	.sectionflags	@""
	.align	4
.nv.constant0.triton_per_fused__safe_softmax_5:
	.zero		552
